def matmul_kernel(
    a_ptr,
    b_ptr,
    c_ptr,
    M,
    N,
    K,
    stride_am,
    stride_ak,
    stride_bk,
    stride_bn,
    stride_cm,
    stride_cn,
    BLOCK_M: tl.constexpr,
    BLOCK_N: tl.constexpr,
    BLOCK_K: tl.constexpr,
    GROUP_M: tl.constexpr,
):
    pid = tl.program_id(axis=0)
    num_pid_m = tl.cdiv(M, BLOCK_M)
    num_pid_n = tl.cdiv(N, BLOCK_N)
    num_pid_in_group = GROUP_M * num_pid_n
    group_id = pid // num_pid_in_group
    first_pid_m = group_id * GROUP_M
    group_size_m = min(num_pid_m - first_pid_m, GROUP_M)
    pid_m = first_pid_m + ((pid % num_pid_in_group) % group_size_m)
    pid_n = (pid % num_pid_in_group) // group_size_m

    offs_am = (pid_m * BLOCK_M + tl.arange(0, BLOCK_M)) % M
    offs_bn = (pid_n * BLOCK_N + tl.arange(0, BLOCK_N)) % N
    offs_k = tl.arange(0, BLOCK_K)
    a_ptrs = a_ptr + offs_am[:, None] * stride_am + offs_k[None, :] * stride_ak
    b_ptrs = b_ptr + offs_k[:, None] * stride_bk + offs_bn[None, :] * stride_bn

    acc = tl.zeros((BLOCK_M, BLOCK_N), dtype=tl.float32)
    for kk in range(0, tl.cdiv(K, BLOCK_K)):
        a = tl.load(a_ptrs, mask=offs_k[None, :] < K - kk * BLOCK_K, other=0.0)
        b = tl.load(b_ptrs, mask=offs_k[:, None] < K - kk * BLOCK_K, other=0.0)
        acc = tl.dot(a, b, acc)
        a_ptrs += BLOCK_K * stride_ak
        b_ptrs += BLOCK_K * stride_bk

    c = acc.to(c_ptr.dtype.element_ty)
    offs_cm = pid_m * BLOCK_M + tl.arange(0, BLOCK_M)
    offs_cn = pid_n * BLOCK_N + tl.arange(0, BLOCK_N)
    c_ptrs = c_ptr + offs_cm[:, None] * stride_cm + offs_cn[None, :] * stride_cn
    mask = (offs_cm[:, None] < M) & (offs_cn[None, :] < N)
    tl.store(c_ptrs, c, mask=mask)

# config = {"BLOCK_K": 64, "BLOCK_M": 64, "BLOCK_N": 64, "GROUP_M": 1, "arch": "sm_80", "dtype": "fp16", "num_ctas": 1, "num_stages": 3, "num_warps": 4}
# arch = sm_80


// ===== COMPILED SASS (sm_80) =====

	.target	sm_80

	.elftype	@"ET_EXEC"


//--------------------- .note.nv.tkinfo           --------------------------
	.section	.note.nv.tkinfo,"",@"SHT_NOTE"
	.sectionflags	@"SHF_NOTE_NV_TKINFO"
	.tkinfo
        /*0018*/ 	.word	0x00000002
        /*0030*/ 	.string	""
        /*0030*/ 	.string	"ptxas"
        /*0030*/ 	.string	"Cuda compilation tools, release 13.0, V13.0.88"
        /*0030*/ 	.string	"Build cuda_13.0.r13.0/compiler.36424714_0"
        /*0030*/ 	.string	"-v  -suppress-debug-info  -lineinfo  -arch sm_80 "



//--------------------- .note.nv.cuinfo           --------------------------
	.section	.note.nv.cuinfo,"",@"SHT_NOTE"
	.sectionflags	@"SHF_NOTE_NV_CUINFO"
        /*0018*/ 	.short	0x0002
        /*001a*/ 	.short	0x0050
        /*001c*/ 	.short	0x0082
	.zero		2


//--------------------- .nv.info                  --------------------------
	.section	.nv.info,"",@"SHT_CUDA_INFO"
	.align	4


	//----- nvinfo : EIATTR_REGCOUNT
	.align		4
        /*0000*/ 	.byte	0x04, 0x2f
        /*0002*/ 	.short	(.L_1 - .L_0)
	.align		4
.L_0:
        /*0004*/ 	.word	index@(matmul_kernel)
        /*0008*/ 	.word	0x000000ff


	//----- nvinfo : EIATTR_FRAME_SIZE
	.align		4
.L_1:
        /*000c*/ 	.byte	0x04, 0x11
        /*000e*/ 	.short	(.L_3 - .L_2)
	.align		4
.L_2:
        /*0010*/ 	.word	index@(matmul_kernel)
        /*0014*/ 	.word	0x00000000


	//----- nvinfo : EIATTR_MIN_STACK_SIZE
	.align		4
.L_3:
        /*0018*/ 	.byte	0x04, 0x12
        /*001a*/ 	.short	(.L_5 - .L_4)
	.align		4
.L_4:
        /*001c*/ 	.word	index@(matmul_kernel)
        /*0020*/ 	.word	0x00000000
.L_5:


//--------------------- .nv.info.matmul_kernel    --------------------------
	.section	.nv.info.matmul_kernel,"",@"SHT_CUDA_INFO"
	.sectionflags	@""
	.align	4


	//----- nvinfo : EIATTR_CUDA_API_VERSION
	.align		4
        /*0000*/ 	.byte	0x04, 0x37
        /*0002*/ 	.short	(.L_7 - .L_6)
.L_6:
        /*0004*/ 	.word	0x00000082


	//----- nvinfo : EIATTR_SW2861232_WAR
	.align		4
.L_7:
        /*0008*/ 	.byte	0x01, 0x35
	.zero		2


	//----- nvinfo : EIATTR_PARAM_CBANK
	.align		4
        /*000c*/ 	.byte	0x04, 0x0a
        /*000e*/ 	.short	(.L_9 - .L_8)
	.align		4
.L_8:
        /*0010*/ 	.word	index@(.nv.constant0.matmul_kernel)
        /*0014*/ 	.short	0x0160
        /*0016*/ 	.short	0x0050


	//----- nvinfo : EIATTR_CBANK_PARAM_SIZE
	.align		4
.L_9:
        /*0018*/ 	.byte	0x03, 0x19
        /*001a*/ 	.short	0x0050


	//----- nvinfo : EIATTR_KPARAM_INFO
	.align		4
        /*001c*/ 	.byte	0x04, 0x17
        /*001e*/ 	.short	(.L_11 - .L_10)
.L_10:
        /*0020*/ 	.word	0x00000000
        /*0024*/ 	.short	0x000d
        /*0026*/ 	.short	0x0048
        /*0028*/ 	.byte	0x00, 0xf4, 0x21, 0x00


	//----- nvinfo : EIATTR_KPARAM_INFO
	.align		4
.L_11:
        /*002c*/ 	.byte	0x04, 0x17
        /*002e*/ 	.short	(.L_13 - .L_12)
.L_12:
        /*0030*/ 	.word	0x00000000
        /*0034*/ 	.short	0x000c
        /*0036*/ 	.short	0x0040
        /*0038*/ 	.byte	0x00, 0xf4, 0x21, 0x00


	//----- nvinfo : EIATTR_KPARAM_INFO
	.align		4
.L_13:
        /*003c*/ 	.byte	0x04, 0x17
        /*003e*/ 	.short	(.L_15 - .L_14)
.L_14:
        /*0040*/ 	.word	0x00000000
        /*0044*/ 	.short	0x000b
        /*0046*/ 	.short	0x0038
        /*0048*/ 	.byte	0x00, 0xf0, 0x11, 0x00


	//----- nvinfo : EIATTR_KPARAM_INFO
	.align		4
.L_15:
        /*004c*/ 	.byte	0x04, 0x17
        /*004e*/ 	.short	(.L_17 - .L_16)
.L_16:
        /*0050*/ 	.word	0x00000000
        /*0054*/ 	.short	0x000a
        /*0056*/ 	.short	0x0034
        /*0058*/ 	.byte	0x00, 0xf0, 0x11, 0x00


	//----- nvinfo : EIATTR_KPARAM_INFO
	.align		4
.L_17:
        /*005c*/ 	.byte	0x04, 0x17
        /*005e*/ 	.short	(.L_19 - .L_18)
.L_18:
        /*0060*/ 	.word	0x00000000
        /*0064*/ 	.short	0x0009
        /*0066*/ 	.short	0x0030
        /*0068*/ 	.byte	0x00, 0xf0, 0x11, 0x00


	//----- nvinfo : EIATTR_KPARAM_INFO
	.align		4
.L_19:
        /*006c*/ 	.byte	0x04, 0x17
        /*006e*/ 	.short	(.L_21 - .L_20)
.L_20:
        /*0070*/ 	.word	0x00000000
        /*0074*/ 	.short	0x0008
        /*0076*/ 	.short	0x002c
        /*0078*/ 	.byte	0x00, 0xf0, 0x11, 0x00


	//----- nvinfo : EIATTR_KPARAM_INFO
	.align		4
.L_21:
        /*007c*/ 	.byte	0x04, 0x17
        /*007e*/ 	.short	(.L_23 - .L_22)
.L_22:
        /*0080*/ 	.word	0x00000000
        /*0084*/ 	.short	0x0007
        /*0086*/ 	.short	0x0028
        /*0088*/ 	.byte	0x00, 0xf0, 0x11, 0x00


	//----- nvinfo : EIATTR_KPARAM_INFO
	.align		4
.L_23:
        /*008c*/ 	.byte	0x04, 0x17
        /*008e*/ 	.short	(.L_25 - .L_24)
.L_24:
        /*0090*/ 	.word	0x00000000
        /*0094*/ 	.short	0x0006
        /*0096*/ 	.short	0x0024
        /*0098*/ 	.byte	0x00, 0xf0, 0x11, 0x00


	//----- nvinfo : EIATTR_KPARAM_INFO
	.align		4
.L_25:
        /*009c*/ 	.byte	0x04, 0x17
        /*009e*/ 	.short	(.L_27 - .L_26)
.L_26:
        /*00a0*/ 	.word	0x00000000
        /*00a4*/ 	.short	0x0005
        /*00a6*/ 	.short	0x0020
        /*00a8*/ 	.byte	0x00, 0xf0, 0x11, 0x00


	//----- nvinfo : EIATTR_KPARAM_INFO
	.align		4
.L_27:
        /*00ac*/ 	.byte	0x04, 0x17
        /*00ae*/ 	.short	(.L_29 - .L_28)
.L_28:
        /*00b0*/ 	.word	0x00000000
        /*00b4*/ 	.short	0x0004
        /*00b6*/ 	.short	0x001c
        /*00b8*/ 	.byte	0x00, 0xf0, 0x11, 0x00


	//----- nvinfo : EIATTR_KPARAM_INFO
	.align		4
.L_29:
        /*00bc*/ 	.byte	0x04, 0x17
        /*00be*/ 	.short	(.L_31 - .L_30)
.L_30:
        /*00c0*/ 	.word	0x00000000
        /*00c4*/ 	.short	0x0003
        /*00c6*/ 	.short	0x0018
        /*00c8*/ 	.byte	0x00, 0xf0, 0x11, 0x00


	//----- nvinfo : EIATTR_KPARAM_INFO
	.align		4
.L_31:
        /*00cc*/ 	.byte	0x04, 0x17
        /*00ce*/ 	.short	(.L_33 - .L_32)
.L_32:
        /*00d0*/ 	.word	0x00000000
        /*00d4*/ 	.short	0x0002
        /*00d6*/ 	.short	0x0010
        /*00d8*/ 	.byte	0x00, 0xf4, 0x21, 0x00


	//----- nvinfo : EIATTR_KPARAM_INFO
	.align		4
.L_33:
        /*00dc*/ 	.byte	0x04, 0x17
        /*00de*/ 	.short	(.L_35 - .L_34)
.L_34:
        /*00e0*/ 	.word	0x00000000
        /*00e4*/ 	.short	0x0001
        /*00e6*/ 	.short	0x0008
        /*00e8*/ 	.byte	0x00, 0xf4, 0x21, 0x00


	//----- nvinfo : EIATTR_KPARAM_INFO
	.align		4
.L_35:
        /*00ec*/ 	.byte	0x04, 0x17
        /*00ee*/ 	.short	(.L_37 - .L_36)
.L_36:
        /*00f0*/ 	.word	0x00000000
        /*00f4*/ 	.short	0x0000
        /*00f6*/ 	.short	0x0000
        /*00f8*/ 	.byte	0x00, 0xf4, 0x21, 0x00


	//----- nvinfo : EIATTR_MAXREG_COUNT
	.align		4
.L_37:
        /*00fc*/ 	.byte	0x03, 0x1b
        /*00fe*/ 	.short	0x00ff


	//----- nvinfo : EIATTR_NUM_BARRIERS
	.align		4
        /*0100*/ 	.byte	0x02, 0x4c
        /*0102*/ 	.byte	0x01
	.zero		1


	//----- nvinfo : EIATTR_MERCURY_ISA_VERSION
	.align		4
        /*0104*/ 	.byte	0x03, 0x5f
        /*0106*/ 	.short	0x0000


	//----- nvinfo : EIATTR_EXIT_INSTR_OFFSETS
	.align		4
        /*0108*/ 	.byte	0x04, 0x1c
        /*010a*/ 	.short	(.L_39 - .L_38)


	//   ....[0]....
.L_38:
        /*010c*/ 	.word	0x000058a0


	//   ....[1]....
        /*0110*/ 	.word	0x000058d0


	//----- nvinfo : EIATTR_REQNTID
	.align		4
.L_39:
        /*0114*/ 	.byte	0x04, 0x10
        /*0116*/ 	.short	(.L_41 - .L_40)
.L_40:
        /*0118*/ 	.word	0x00000080
        /*011c*/ 	.word	0x00000001
        /*0120*/ 	.word	0x00000001
.L_41:


//--------------------- .nv.callgraph             --------------------------
	.section	.nv.callgraph,"",@"SHT_CUDA_CALLGRAPH"
	.align	4
	.sectionentsize	8
	.align		4
        /*0000*/ 	.word	0x00000000
	.align		4
        /*0004*/ 	.word	0xffffffff
	.align		4
        /*0008*/ 	.word	0x00000000
	.align		4
        /*000c*/ 	.word	0xfffffffe
	.align		4
        /*0010*/ 	.word	0x00000000
	.align		4
        /*0014*/ 	.word	0xfffffffd
	.align		4
        /*0018*/ 	.word	0x00000000
	.align		4
        /*001c*/ 	.word	0xfffffffc


//--------------------- .nv.rel.action            --------------------------
	.section	.nv.rel.action,"",@"SHT_CUDA_RELOCINFO"
	.align	8
	.sectionentsize	8
        /*0000*/ 	.byte	0x73, 0x00, 0x00, 0x00, 0x00, 0x00, 0x00, 0x00, 0x00, 0x00, 0x00, 0x11, 0x25, 0x00, 0x05, 0x36


//--------------------- .nv.constant0.matmul_kernel --------------------------
	.section	.nv.constant0.matmul_kernel,"a",@progbits
	.sectionflags	@""
	.align	4
.nv.constant0.matmul_kernel:
	.zero		432


//--------------------- .text.matmul_kernel       --------------------------
	.section	.text.matmul_kernel,"ax",@progbits
	.sectioninfo	@"SHI_REGISTERS=255"
	.align	128
        .global         matmul_kernel
        .type           matmul_kernel,@function
        .size           matmul_kernel,(.L_x_5 - matmul_kernel)
        .other          matmul_kernel,@"STO_CUDA_ENTRY STV_DEFAULT"
matmul_kernel:
.text.matmul_kernel:
[----:B------:R-:W-:Y:S02]  /*0000*/  IMAD.MOV.U32 R1, RZ, RZ, c[0x0][0x28] ;  /* 0x00000a00ff017624 */ /* 0x000fe400078e00ff */
[----:B------:R-:W-:Y:S01]  /*0010*/  IMAD.MOV.U32 R6, RZ, RZ, 0x3f ;  /* 0x0000003fff067424 */ /* 0x000fe200078e00ff */
[----:B------:R-:W0:Y:S01]  /*0020*/  S2R R5, SR_CTAID.X ;  /* 0x0000000000057919 */ /* 0x000e220000002500 */
[----:B------:R-:W-:Y:S02]  /*0030*/  ULDC UR4, c[0x0][0x180] ;  /* 0x0000600000047ab9 */ /* 0x000fe40000000800 */
[----:B------:R-:W-:Y:S01]  /*0040*/  ULDC.64 UR6, c[0x0][0x118] ;  /* 0x0000460000067ab9 */ /* 0x000fe20000000a00 */
[----:B------:R-:W-:Y:S01]  /*0050*/  IADD3 R0, R6, c[0x0][0x17c], RZ ;  /* 0x00005f0006007a10 */ /* 0x000fe20007ffe0ff */
[----:B------:R-:W1:Y:S03]  /*0060*/  S2R R18, SR_TID.X ;  /* 0x0000000000127919 */ /* 0x000e660000002100 */
[----:B------:R-:W-:-:S04]  /*0070*/  SHF.R.S32.HI R3, RZ, 0x1f, R0 ;  /* 0x0000001fff037819 */ /* 0x000fc80000011400 */
[----:B------:R-:W-:-:S04]  /*0080*/  LEA.HI R3, R3, R0, RZ, 0x6 ;  /* 0x0000000003037211 */ /* 0x000fc800078f30ff */
[----:B------:R-:W-:-:S04]  /*0090*/  SHF.R.S32.HI R4, RZ, 0x6, R3 ;  /* 0x00000006ff047819 */ /* 0x000fc80000011403 */
[-C--:B------:R-:W-:Y:S02]  /*00a0*/  IABS R7, R4.reuse ;  /* 0x0000000400077213 */ /* 0x080fe40000000000 */
[----:B------:R-:W-:Y:S02]  /*00b0*/  IABS R11, R4 ;  /* 0x00000004000b7213 */ /* 0x000fe40000000000 */
[----:B------:R-:W2:Y:S01]  /*00c0*/  I2F.RP R0, R7 ;  /* 0x0000000700007306 */ /* 0x000ea20000209400 */
[----:B0-----:R-:W-:Y:S02]  /*00d0*/  IABS R10, R5 ;  /* 0x00000005000a7213 */ /* 0x001fe40000000000 */
[C---:B-1----:R-:W-:Y:S02]  /*00e0*/  LOP3.LUT R16, R18.reuse, 0x3f, RZ, 0xc0, !PT ;  /* 0x0000003f12107812 */ /* 0x042fe400078ec0ff */
[----:B------:R-:W-:-:S03]  /*00f0*/  LOP3.LUT R20, R18, 0x40, RZ, 0xc0, !PT ;  /* 0x0000004012147812 */ /* 0x000fc600078ec0ff */
[----:B--2---:R-:W0:Y:S02]  /*0100*/  MUFU.RCP R0, R0 ;  /* 0x0000000000007308 */ /* 0x004e240000001000 */
[----:B0-----:R-:W-:Y:S01]  /*0110*/  IADD3 R2, R0, 0xffffffe, RZ ;  /* 0x0ffffffe00027810 */ /* 0x001fe20007ffe0ff */
[----:B------:R-:W-:Y:S02]  /*0120*/  IMAD.MOV R0, RZ, RZ, -R11 ;  /* 0x000000ffff007224 */ /* 0x000fe400078e0a0b */
[----:B------:R-:W-:-:S03]  /*0130*/  IMAD.MOV.U32 R11, RZ, RZ, c[0x0][0x180] ;  /* 0x00006000ff0b7624 */ /* 0x000fc600078e00ff */
[----:B------:R0:W1:Y:S02]  /*0140*/  F2I.FTZ.U32.TRUNC.NTZ R3, R2 ;  /* 0x0000000200037305 */ /* 0x000064000021f000 */
[----:B------:R-:W-:Y:S01]  /*0150*/  IADD3 R11, R11, 0x3f, RZ ;  /* 0x0000003f0b0b7810 */ /* 0x000fe20007ffe0ff */
[----:B0-----:R-:W-:Y:S02]  /*0160*/  IMAD.MOV.U32 R2, RZ, RZ, RZ ;  /* 0x000000ffff027224 */ /* 0x001fe400078e00ff */
[----:B-1----:R-:W-:-:S04]  /*0170*/  IMAD.MOV R8, RZ, RZ, -R3 ;  /* 0x000000ffff087224 */ /* 0x002fc800078e0a03 */
[----:B------:R-:W-:Y:S02]  /*0180*/  IMAD R9, R8, R7, RZ ;  /* 0x0000000708097224 */ /* 0x000fe400078e02ff */
[----:B------:R-:W-:Y:S02]  /*0190*/  IMAD.MOV.U32 R8, RZ, RZ, R10 ;  /* 0x000000ffff087224 */ /* 0x000fe400078e000a */
[----:B------:R-:W-:-:S06]  /*01a0*/  IMAD.HI.U32 R3, R3, R9, R2 ;  /* 0x0000000903037227 */ /* 0x000fcc00078e0002 */
[----:B------:R-:W-:-:S04]  /*01b0*/  IMAD.HI.U32 R3, R3, R8, RZ ;  /* 0x0000000803037227 */ /* 0x000fc800078e00ff */
[----:B------:R-:W-:-:S05]  /*01c0*/  IMAD R0, R3, R0, R8 ;  /* 0x0000000003007224 */ /* 0x000fca00078e0208 */
[----:B------:R-:W-:-:S13]  /*01d0*/  ISETP.GT.U32.AND P1, PT, R7, R0, PT ;  /* 0x000000000700720c */ /* 0x000fda0003f24070 */
[----:B------:R-:W-:Y:S01]  /*01e0*/  @!P1 IMAD.IADD R0, R0, 0x1, -R7 ;  /* 0x0000000100009824 */ /* 0x000fe200078e0a07 */
[----:B------:R-:W-:Y:S02]  /*01f0*/  @!P1 IADD3 R3, R3, 0x1, RZ ;  /* 0x0000000103039810 */ /* 0x000fe40007ffe0ff */
[----:B------:R-:W-:Y:S02]  /*0200*/  ISETP.NE.AND P1, PT, R4, RZ, PT ;  /* 0x000000ff0400720c */ /* 0x000fe40003f25270 */
[----:B------:R-:W-:Y:S02]  /*0210*/  ISETP.GE.U32.AND P0, PT, R0, R7, PT ;  /* 0x000000070000720c */ /* 0x000fe40003f06070 */
[----:B------:R-:W-:-:S04]  /*0220*/  LOP3.LUT R0, R5, R4, RZ, 0x3c, !PT ;  /* 0x0000000405007212 */ /* 0x000fc800078e3cff */
[----:B------:R-:W-:Y:S02]  /*0230*/  ISETP.GE.AND P2, PT, R0, RZ, PT ;  /* 0x000000ff0000720c */ /* 0x000fe40003f46270 */
[----:B------:R-:W-:-:S05]  /*0240*/  IADD3 R0, R6, c[0x0][0x178], RZ ;  /* 0x00005e0006007a10 */ /* 0x000fca0007ffe0ff */
[----:B------:R-:W-:-:S05]  /*0250*/  @P0 IADD3 R3, R3, 0x1, RZ ;  /* 0x0000000103030810 */ /* 0x000fca0007ffe0ff */
[----:B------:R-:W-:Y:S01]  /*0260*/  IMAD.MOV.U32 R187, RZ, RZ, R3 ;  /* 0x000000ffffbb7224 */ /* 0x000fe200078e0003 */
[----:B------:R-:W-:-:S03]  /*0270*/  SHF.R.S32.HI R3, RZ, 0x1f, R0 ;  /* 0x0000001fff037819 */ /* 0x000fc60000011400 */
[----:B------:R-:W-:Y:S01]  /*0280*/  @!P2 IMAD.MOV R187, RZ, RZ, -R187 ;  /* 0x000000ffffbba224 */ /* 0x000fe200078e0abb */
[----:B------:R-:W-:Y:S02]  /*0290*/  LEA.HI R3, R3, R0, RZ, 0x6 ;  /* 0x0000000003037211 */ /* 0x000fe400078f30ff */
[----:B------:R-:W-:-:S04]  /*02a0*/  @!P1 LOP3.LUT R187, RZ, R4, RZ, 0x33, !PT ;  /* 0x00000004ffbb9212 */ /* 0x000fc800078e33ff */
[----:B------:R-:W-:Y:S01]  /*02b0*/  LEA.HI.SX32 R3, R3, -R187, 0x1a ;  /* 0x800000bb03037211 */ /* 0x000fe200078fd2ff */
[----:B------:R-:W-:-:S03]  /*02c0*/  IMAD.MOV R6, RZ, RZ, -R187 ;  /* 0x000000ffff067224 */ /* 0x000fc600078e0abb */
[----:B------:R-:W-:Y:S01]  /*02d0*/  IMNMX R9, R3, 0x1, PT ;  /* 0x0000000103097817 */ /* 0x000fe20003800200 */
[----:B------:R-:W-:-:S03]  /*02e0*/  IMAD R6, R4, R6, R5 ;  /* 0x0000000604067224 */ /* 0x000fc600078e0205 */
[-C--:B------:R-:W-:Y:S02]  /*02f0*/  IABS R7, R9.reuse ;  /* 0x0000000900077213 */ /* 0x080fe40000000000 */
[----:B------:R-:W-:Y:S02]  /*0300*/  IABS R10, R9 ;  /* 0x00000009000a7213 */ /* 0x000fe40000000000 */
[----:B------:R-:W0:Y:S08]  /*0310*/  I2F.RP R0, R7 ;  /* 0x0000000700007306 */ /* 0x000e300000209400 */
[----:B0-----:R-:W0:Y:S02]  /*0320*/  MUFU.RCP R0, R0 ;  /* 0x0000000000007308 */ /* 0x001e240000001000 */
[----:B0-----:R-:W-:Y:S01]  /*0330*/  IADD3 R2, R0, 0xffffffe, RZ ;  /* 0x0ffffffe00027810 */ /* 0x001fe20007ffe0ff */
[----:B------:R-:W-:-:S05]  /*0340*/  IMAD.MOV R0, RZ, RZ, -R10 ;  /* 0x000000ffff007224 */ /* 0x000fca00078e0a0a */
[----:B------:R0:W1:Y:S02]  /*0350*/  F2I.FTZ.U32.TRUNC.NTZ R3, R2 ;  /* 0x0000000200037305 */ /* 0x000064000021f000 */
[----:B0-----:R-:W-:Y:S02]  /*0360*/  IMAD.MOV.U32 R2, RZ, RZ, RZ ;  /* 0x000000ffff027224 */ /* 0x001fe400078e00ff */
[----:B-1----:R-:W-:-:S04]  /*0370*/  IMAD.MOV R8, RZ, RZ, -R3 ;  /* 0x000000ffff087224 */ /* 0x002fc800078e0a03 */
[----:B------:R-:W-:Y:S01]  /*0380*/  IMAD.MOV.U32 R4, RZ, RZ, R8 ;  /* 0x000000ffff047224 */ /* 0x000fe200078e0008 */
[----:B------:R-:W-:-:S03]  /*0390*/  IABS R8, R6 ;  /* 0x0000000600087213 */ /* 0x000fc60000000000 */
[----:B------:R-:W-:Y:S02]  /*03a0*/  IMAD R5, R4, R7, RZ ;  /* 0x0000000704057224 */ /* 0x000fe400078e02ff */
[----:B------:R-:W-:Y:S02]  /*03b0*/  IMAD.MOV.U32 R4, RZ, RZ, R8 ;  /* 0x000000ffff047224 */ /* 0x000fe400078e0008 */
[----:B------:R-:W-:Y:S01]  /*03c0*/  IMAD.HI.U32 R3, R3, R5, R2 ;  /* 0x0000000503037227 */ /* 0x000fe200078e0002 */
[----:B------:R-:W-:-:S05]  /*03d0*/  SHF.R.U32.HI R2, RZ, 0x6, R18 ;  /* 0x00000006ff027819 */ /* 0x000fca0000011612 */
        /* <DEDUP_REMOVED lines=8> */
[----:B------:R-:W-:-:S07]  /*0460*/  ISETP.GE.AND P2, PT, R0, RZ, PT ;  /* 0x000000ff0000720c */ /* 0x000fce0003f46270 */
[----:B------:R-:W-:Y:S02]  /*0470*/  @P0 IADD3 R3, R3, 0x1, RZ ;  /* 0x0000000103030810 */ /* 0x000fe40007ffe0ff */
[----:B------:R-:W-:-:S04]  /*0480*/  ISETP.GT.AND P0, PT, R11, 0x3f, PT ;  /* 0x0000003f0b00780c */ /* 0x000fc80003f04270 */
[----:B------:R-:W-:Y:S01]  /*0490*/  @!P2 IMAD.MOV R3, RZ, RZ, -R3 ;  /* 0x000000ffff03a224 */ /* 0x000fe200078e0a03 */
[----:B------:R-:W-:-:S05]  /*04a0*/  @!P1 LOP3.LUT R3, RZ, R9, RZ, 0x33, !PT ;  /* 0x00000009ff039212 */ /* 0x000fca00078e33ff */
[----:B------:R-:W-:Y:S02]  /*04b0*/  IMAD.MOV R0, RZ, RZ, -R3 ;  /* 0x000000ffff007224 */ /* 0x000fe400078e0a03 */
[----:B------:R-:W-:Y:S02]  /*04c0*/  IMAD.SHL.U32 R3, R3, 0x40, RZ ;  /* 0x0000004003037824 */ /* 0x000fe400078e00ff */
[----:B------:R-:W-:-:S04]  /*04d0*/  IMAD R0, R9, R0, R6 ;  /* 0x0000000009007224 */ /* 0x000fc800078e0206 */
[----:B------:R-:W-:Y:S01]  /*04e0*/  IMAD.IADD R187, R187, 0x1, R0 ;  /* 0x00000001bbbb7824 */ /* 0x000fe200078e0200 */
[----:B------:R-:W-:-:S03]  /*04f0*/  SGXT.U32 R0, R2, 0x1 ;  /* 0x000000010200781a */ /* 0x000fc60000000000 */
[----:B------:R-:W-:Y:S01]  /*0500*/  IMAD R187, R187, 0x40, R16 ;  /* 0x00000040bbbb7824 */ /* 0x000fe200078e0210 */
[C---:B------:R-:W-:Y:S02]  /*0510*/  LOP3.LUT R218, R0.reuse, 0x2, RZ, 0xfc, !PT ;  /* 0x0000000200da7812 */ /* 0x040fe400078efcff */
[C---:B------:R-:W-:Y:S02]  /*0520*/  LOP3.LUT R217, R0.reuse, 0x4, RZ, 0xfc, !PT ;  /* 0x0000000400d97812 */ /* 0x040fe400078efcff */
[C---:B------:R-:W-:Y:S02]  /*0530*/  LOP3.LUT R216, R0.reuse, 0x6, RZ, 0xfc, !PT ;  /* 0x0000000600d87812 */ /* 0x040fe400078efcff */
[C---:B------:R-:W-:Y:S02]  /*0540*/  LOP3.LUT R215, R0.reuse, 0x8, RZ, 0xfc, !PT ;  /* 0x0000000800d77812 */ /* 0x040fe400078efcff */
[C---:B------:R-:W-:Y:S02]  /*0550*/  LOP3.LUT R214, R0.reuse, 0xa, RZ, 0xfc, !PT ;  /* 0x0000000a00d67812 */ /* 0x040fe400078efcff */
[----:B------:R-:W-:-:S02]  /*0560*/  LOP3.LUT R213, R0, 0xc, RZ, 0xfc, !PT ;  /* 0x0000000c00d57812 */ /* 0x000fc400078efcff */
        /* <DEDUP_REMOVED lines=24> */
[----:B------:R-:W-:Y:S02]  /*06f0*/  LOP3.LUT R188, R0, 0x3e, RZ, 0xfc, !PT ;  /* 0x0000003e00bc7812 */ /* 0x000fe400078efcff */
[C---:B------:R-:W-:Y:S02]  /*0700*/  LOP3.LUT R186, R3.reuse, R0, RZ, 0xfc, !PT ;  /* 0x0000000003ba7212 */ /* 0x040fe400078efcff */
[C-C-:B------:R-:W-:Y:S02]  /*0710*/  LOP3.LUT R185, R3.reuse, 0x2, R0.reuse, 0xfe, !PT ;  /* 0x0000000203b97812 */ /* 0x140fe400078efe00 */
[C-C-:B------:R-:W-:Y:S02]  /*0720*/  LOP3.LUT R184, R3.reuse, 0x4, R0.reuse, 0xfe, !PT ;  /* 0x0000000403b87812 */ /* 0x140fe400078efe00 */
[C-C-:B------:R-:W-:Y:S02]  /*0730*/  LOP3.LUT R183, R3.reuse, 0x6, R0.reuse, 0xfe, !PT ;  /* 0x0000000603b77812 */ /* 0x140fe400078efe00 */
[----:B------:R-:W-:-:S02]  /*0740*/  LOP3.LUT R182, R3, 0x8, R0, 0xfe, !PT ;  /* 0x0000000803b67812 */ /* 0x000fc400078efe00 */
[C-C-:B------:R-:W-:Y:S02]  /*0750*/  LOP3.LUT R181, R3.reuse, 0xa, R0.reuse, 0xfe, !PT ;  /* 0x0000000a03b57812 */ /* 0x140fe400078efe00 */
[C-C-:B------:R-:W-:Y:S02]  /*0760*/  LOP3.LUT R180, R3.reuse, 0xc, R0.reuse, 0xfe, !PT ;  /* 0x0000000c03b47812 */ /* 0x140fe400078efe00 */
        /* <DEDUP_REMOVED lines=24> */
[----:B------:R-:W-:Y:S01]  /*08f0*/  LOP3.LUT R156, R3, 0x3e, R0, 0xfe, !PT ;  /* 0x0000003e039c7812 */ /* 0x000fe200078efe00 */
[----:B------:R-:W-:Y:S05]  /*0900*/  @P0 BRA `(.L_x_0) ;  /* 0x000000b000000947 */ /* 0x000fea0003800000 */
[----:B------:R-:W-:Y:S01]  /*0910*/  IMAD.SHL.U32 R154, R18, 0x20, RZ ;  /* 0x00000020129a7824 */ /* 0x000fe200078e00ff */
[----:B------:R-:W-:Y:S01]  /*0920*/  CS2R R112, SRZ ;  /* 0x0000000000707805 */ /* 0x000fe2000001ff00 */
[----:B------:R-:W-:Y:S01]  /*0930*/  CS2R R8, SRZ ;  /* 0x0000000000087805 */ /* 0x000fe2000001ff00 */
[----:B------:R-:W-:Y:S01]  /*0940*/  CS2R R92, SRZ ;  /* 0x00000000005c7805 */ /* 0x000fe2000001ff00 */
[----:B------:R-:W-:Y:S01]  /*0950*/  CS2R R6, SRZ ;  /* 0x0000000000067805 */ /* 0x000fe2000001ff00 */
[----:B------:R-:W-:Y:S01]  /*0960*/  CS2R R114, SRZ ;  /* 0x0000000000727805 */ /* 0x000fe2000001ff00 */
[----:B------:R-:W-:Y:S01]  /*0970*/  CS2R R4, SRZ ;  /* 0x0000000000047805 */ /* 0x000fe2000001ff00 */
[----:B------:R-:W-:Y:S01]  /*0980*/  CS2R R94, SRZ ;  /* 0x00000000005e7805 */ /* 0x000fe2000001ff00 */
[----:B------:R-:W-:Y:S01]  /*0990*/  CS2R R2, SRZ ;  /* 0x0000000000027805 */ /* 0x000fe2000001ff00 */
[----:B------:R-:W-:Y:S01]  /*09a0*/  LOP3.LUT R220, R154, 0x400, RZ, 0xc0, !PT ;  /* 0x000004009adc7812 */ /* 0x000fe200078ec0ff */
[----:B------:R-:W-:Y:S05]  /*09b0*/  BRA `(.L_x_1) ;  /* 0x0000417000007947 */ /* 0x000fea0003800000 */
.L_x_0:
[----:B------:R-:W-:Y:S01]  /*09c0*/  IABS R4, c[0x0][0x17c] ;  /* 0x00005f0000047a13 */ /* 0x000fe20000000000 */
[----:B------:R-:W-:Y:S01]  /*09d0*/  IMAD.SHL.U32 R154, R18, 0x20, RZ ;  /* 0x00000020129a7824 */ /* 0x000fe200078e00ff */
[----:B------:R-:W-:Y:S01]  /*09e0*/  IABS R5, c[0x0][0x178] ;  /* 0x00005e0000057a13 */ /* 0x000fe20000000000 */
[----:B------:R-:W-:Y:S01]  /*09f0*/  IMAD R252, R0, c[0x0][0x188], RZ ;  /* 0x0000620000fc7a24 */ /* 0x000fe200078e02ff */
[----:B------:R-:W0:Y:S01]  /*0a00*/  I2F.RP R8, R4 ;  /* 0x0000000400087306 */ /* 0x000e220000209400 */
[----:B------:R-:W-:Y:S01]  /*0a10*/  IABS R15, R158 ;  /* 0x0000009e000f7213 */ /* 0x000fe20000000000 */
[----:B------:R-:W-:Y:S01]  /*0a20*/  IMAD R251, R188, c[0x0][0x188], RZ ;  /* 0x00006200bcfb7a24 */ /* 0x000fe200078e02ff */
[----:B------:R-:W-:Y:S01]  /*0a30*/  IABS R21, R161 ;  /* 0x000000a100157213 */ /* 0x000fe20000000000 */
[----:B------:R-:W-:Y:S01]  /*0a40*/  IMAD R250, R189, c[0x0][0x188], RZ ;  /* 0x00006200bdfa7a24 */ /* 0x000fe200078e02ff */
[----:B------:R-:W-:Y:S01]  /*0a50*/  IABS R25, R163 ;  /* 0x000000a300197213 */ /* 0x000fe20000000000 */
[----:B------:R-:W-:Y:S01]  /*0a60*/  IMAD R249, R190, c[0x0][0x188], RZ ;  /* 0x00006200bef97a24 */ /* 0x000fe200078e02ff */
[----:B------:R-:W-:Y:S01]  /*0a70*/  IABS R12, R155 ;  /* 0x0000009b000c7213 */ /* 0x000fe20000000000 */
[----:B------:R-:W1:Y:S01]  /*0a80*/  I2F.RP R9, R5 ;  /* 0x0000000500097306 */ /* 0x000e620000209400 */
[----:B------:R-:W-:Y:S01]  /*0a90*/  IABS R31, R166 ;  /* 0x000000a6001f7213 */ /* 0x000fe20000000000 */
[----:B------:R-:W-:Y:S01]  /*0aa0*/  IMAD R248, R191, c[0x0][0x188], RZ ;  /* 0x00006200bff87a24 */ /* 0x000fe200078e02ff */
[----:B------:R-:W-:Y:S01]  /*0ab0*/  IABS R14, R157 ;  /* 0x0000009d000e7213 */ /* 0x000fe20000000000 */
[----:B------:R-:W-:Y:S01]  /*0ac0*/  IMAD R247, R192, c[0x0][0x188], RZ ;  /* 0x00006200c0f77a24 */ /* 0x000fe200078e02ff */
[----:B------:R-:W-:Y:S01]  /*0ad0*/  IABS R19, R160 ;  /* 0x000000a000137213 */ /* 0x000fe20000000000 */
[----:B------:R-:W-:Y:S01]  /*0ae0*/  IMAD R246, R193, c[0x0][0x188], RZ ;  /* 0x00006200c1f67a24 */ /* 0x000fe200078e02ff */
[----:B------:R-:W-:Y:S01]  /*0af0*/  IABS R35, R168 ;  /* 0x000000a800237213 */ /* 0x000fe20000000000 */
[----:B0-----:R-:W0:Y:S01]  /*0b00*/  MUFU.RCP R8, R8 ;  /* 0x0000000800087308 */ /* 0x001e220000001000 */
[----:B------:R-:W-:Y:S01]  /*0b10*/  IABS R23, R162 ;  /* 0x000000a200177213 */ /* 0x000fe20000000000 */
[----:B------:R-:W-:Y:S01]  /*0b20*/  IMAD R245, R194, c[0x0][0x188], RZ ;  /* 0x00006200c2f57a24 */ /* 0x000fe200078e02ff */
[----:B------:R-:W-:Y:S01]  /*0b30*/  IABS R41, R171 ;  /* 0x000000ab00297213 */ /* 0x000fe20000000000 */
[----:B------:R-:W-:Y:S01]  /*0b40*/  IMAD R244, R195, c[0x0][0x188], RZ ;  /* 0x00006200c3f47a24 */ /* 0x000fe200078e02ff */
[----:B------:R-:W-:Y:S01]  /*0b50*/  IABS R29, R165 ;  /* 0x000000a5001d7213 */ /* 0x000fe20000000000 */
[----:B------:R-:W-:Y:S01]  /*0b60*/  IMAD R243, R196, c[0x0][0x188], RZ ;  /* 0x00006200c4f37a24 */ /* 0x000fe200078e02ff */
[----:B------:R-:W-:Y:S01]  /*0b70*/  IABS R45, R173 ;  /* 0x000000ad002d7213 */ /* 0x000fe20000000000 */
[----:B-1----:R-:W1:Y:S01]  /*0b80*/  MUFU.RCP R9, R9 ;  /* 0x0000000900097308 */ /* 0x002e620000001000 */
[----:B------:R-:W-:Y:S01]  /*0b90*/  IABS R33, R167 ;  /* 0x000000a700217213 */ /* 0x000fe20000000000 */
[----:B------:R-:W-:Y:S01]  /*0ba0*/  IMAD R242, R197, c[0x0][0x188], RZ ;  /* 0x00006200c5f27a24 */ /* 0x000fe200078e02ff */
[----:B------:R-:W-:Y:S01]  /*0bb0*/  IABS R39, R170 ;  /* 0x000000aa00277213 */ /* 0x000fe20000000000 */
[----:B------:R-:W-:Y:S01]  /*0bc0*/  IMAD R241, R198, c[0x0][0x188], RZ ;  /* 0x00006200c6f17a24 */ /* 0x000fe200078e02ff */
[----:B------:R-:W-:Y:S01]  /*0bd0*/  IABS R51, R176 ;  /* 0x000000b000337213 */ /* 0x000fe20000000000 */
[----:B------:R-:W-:Y:S01]  /*0be0*/  IMAD R240, R199, c[0x0][0x188], RZ ;  /* 0x00006200c7f07a24 */ /* 0x000fe200078e02ff */
[----:B------:R-:W-:Y:S01]  /*0bf0*/  IABS R43, R172 ;  /* 0x000000ac002b7213 */ /* 0x000fe20000000000 */
[----:B------:R-:W-:Y:S01]  /*0c00*/  IMAD R239, R200, c[0x0][0x188], RZ ;  /* 0x00006200c8ef7a24 */ /* 0x000fe200078e02ff */
[----:B0-----:R-:W-:Y:S01]  /*0c10*/  IADD3 R2, R8, 0xffffffe, RZ ;  /* 0x0ffffffe08027810 */ /* 0x001fe20007ffe0ff */
[----:B------:R-:W-:Y:S01]  /*0c20*/  IMAD R238, R201, c[0x0][0x188], RZ ;  /* 0x00006200c9ee7a24 */ /* 0x000fe200078e02ff */
[----:B------:R-:W-:Y:S01]  /*0c30*/  IABS R55, R178 ;  /* 0x000000b200377213 */ /* 0x000fe20000000000 */
[----:B------:R-:W-:Y:S01]  /*0c40*/  IMAD R237, R202, c[0x0][0x188], RZ ;  /* 0x00006200caed7a24 */ /* 0x000fe200078e02ff */
[----:B------:R0:W2:Y:S01]  /*0c50*/  F2I.FTZ.U32.TRUNC.NTZ R3, R2 ;  /* 0x0000000200037305 */ /* 0x0000a2000021f000 */
[----:B------:R-:W-:Y:S01]  /*0c60*/  IABS R49, R175 ;  /* 0x000000af00317213 */ /* 0x000fe20000000000 */
[----:B------:R-:W-:Y:S01]  /*0c70*/  IMAD R236, R203, c[0x0][0x188], RZ ;  /* 0x00006200cbec7a24 */ /* 0x000fe200078e02ff */
[----:B-1----:R-:W-:Y:S01]  /*0c80*/  IADD3 R6, R9, 0xffffffe, RZ ;  /* 0x0ffffffe09067810 */ /* 0x002fe20007ffe0ff */
[----:B------:R-:W-:Y:S01]  /*0c90*/  IMAD R235, R204, c[0x0][0x188], RZ ;  /* 0x00006200cceb7a24 */ /* 0x000fe200078e02ff */
[----:B------:R-:W-:Y:S01]  /*0ca0*/  IABS R9, R156 ;  /* 0x0000009c00097213 */ /* 0x000fe20000000000 */
[----:B------:R-:W-:Y:S01]  /*0cb0*/  IMAD R234, R205, c[0x0][0x188], RZ ;  /* 0x00006200cdea7a24 */ /* 0x000fe200078e02ff */
[----:B------:R-:W-:Y:S01]  /*0cc0*/  IABS R61, R181 ;  /* 0x000000b5003d7213 */ /* 0x000fe20000000000 */
[----:B------:R-:W1:Y:S01]  /*0cd0*/  F2I.FTZ.U32.TRUNC.NTZ R7, R6 ;  /* 0x0000000600077305 */ /* 0x000e62000021f000 */
[----:B0-----:R-:W-:Y:S01]  /*0ce0*/  IMAD.MOV.U32 R2, RZ, RZ, RZ ;  /* 0x000000ffff027224 */ /* 0x001fe200078e00ff */
[----:B------:R-:W-:Y:S01]  /*0cf0*/  IABS R53, R177 ;  /* 0x000000b100357213 */ /* 0x000fe20000000000 */
[----:B------:R-:W-:Y:S01]  /*0d00*/  IMAD R233, R206, c[0x0][0x188], RZ ;  /* 0x00006200cee97a24 */ /* 0x000fe200078e02ff */
[----:B------:R-:W-:Y:S01]  /*0d10*/  IABS R71, R186 ;  /* 0x000000ba00477213 */ /* 0x000fe20000000000 */
[----:B------:R-:W-:Y:S01]  /*0d20*/  IMAD R232, R207, c[0x0][0x188], RZ ;  /* 0x00006200cfe87a24 */ /* 0x000fe200078e02ff */
[----:B------:R-:W-:Y:S01]  /*0d30*/  IABS R17, R159 ;  /* 0x0000009f00117213 */ /* 0x000fe20000000000 */
[----:B------:R-:W-:Y:S01]  /*0d40*/  IMAD R231, R208, c[0x0][0x188], RZ ;  /* 0x00006200d0e77a24 */ /* 0x000fe200078e02ff */
[----:B------:R-:W-:Y:S01]  /*0d50*/  IABS R27, R164 ;  /* 0x000000a4001b7213 */ /* 0x000fe20000000000 */
[----:B--2---:R-:W-:Y:S01]  /*0d60*/  IMAD.MOV R13, RZ, RZ, -R3 ;  /* 0x000000ffff0d7224 */ /* 0x004fe200078e0a03 */
[----:B------:R-:W-:Y:S01]  /*0d70*/  IABS R37, R169 ;  /* 0x000000a900257213 */ /* 0x000fe20000000000 */
[----:B------:R-:W-:Y:S01]  /*0d80*/  IMAD R230, R209, c[0x0][0x188], RZ ;  /* 0x00006200d1e67a24 */ /* 0x000fe200078e02ff */
[----:B------:R-:W-:Y:S01]  /*0d90*/  IABS R47, R174 ;  /* 0x000000ae002f7213 */ /* 0x000fe20000000000 */
[----:B------:R-:W-:Y:S01]  /*0da0*/  IMAD R13, R13, R4, RZ ;  /* 0x000000040d0d7224 */ /* 0x000fe200078e02ff */
[----:B------:R-:W-:Y:S01]  /*0db0*/  IABS R59, R180 ;  /* 0x000000b4003b7213 */ /* 0x000fe20000000000 */
[----:B------:R-:W-:Y:S01]  /*0dc0*/  IMAD R229, R210, c[0x0][0x188], RZ ;  /* 0x00006200d2e57a24 */ /* 0x000fe200078e02ff */
[----:B------:R-:W-:Y:S01]  /*0dd0*/  IABS R65, R183 ;  /* 0x000000b700417213 */ /* 0x000fe20000000000 */
[----:B-1----:R-:W-:Y:S01]  /*0de0*/  IMAD.MOV R6, RZ, RZ, -R7 ;  /* 0x000000ffff067224 */ /* 0x002fe200078e0a07 */
[----:B------:R-:W-:Y:S01]  /*0df0*/  IABS R57, R179 ;  /* 0x000000b300397213 */ /* 0x000fe20000000000 */
[----:B------:R-:W-:Y:S01]  /*0e00*/  IMAD.HI.U32 R3, R3, R13, R2 ;  /* 0x0000000d03037227 */ /* 0x000fe200078e0002 */
[----:B------:R-:W-:Y:S01]  /*0e10*/  SHF.R.S32.HI R2, RZ, 0x1f, R11 ;  /* 0x0000001fff027819 */ /* 0x000fe2000001140b */
[----:B------:R-:W-:Y:S01]  /*0e20*/  CS2R R112, SRZ ;  /* 0x0000000000707805 */ /* 0x000fe2000001ff00 */
[----:B------:R-:W-:Y:S01]  /*0e30*/  IABS R63, R182 ;  /* 0x000000b6003f7213 */ /* 0x000fe20000000000 */
[----:B------:R-:W-:Y:S01]  /*0e40*/  IMAD R13, R6, R5, RZ ;  /* 0x00000005060d7224 */ /* 0x000fe200078e02ff */
[----:B------:R-:W-:Y:S01]  /*0e50*/  LEA.HI R11, R2, R11, RZ, 0x6 ;  /* 0x0000000b020b7211 */ /* 0x000fe200078f30ff */
[----:B------:R-:W-:Y:S01]  /*0e60*/  IMAD.MOV.U32 R6, RZ, RZ, RZ ;  /* 0x000000ffff067224 */ /* 0x000fe200078e00ff */
[----:B------:R-:W-:Y:S01]  /*0e70*/  IABS R67, R184 ;  /* 0x000000b800437213 */ /* 0x000fe20000000000 */
[----:B------:R-:W-:Y:S01]  /*0e80*/  IMAD.HI.U32 R8, R3, R9, RZ ;  /* 0x0000000903087227 */ /* 0x000fe200078e00ff */
[----:B------:R-:W-:Y:S01]  /*0e90*/  IABS R69, R185 ;  /* 0x000000b900457213 */ /* 0x000fe20000000000 */
[----:B------:R-:W-:Y:S01]  /*0ea0*/  CS2R R114, SRZ ;  /* 0x0000000000727805 */ /* 0x000fe2000001ff00 */
[----:B------:R-:W-:Y:S01]  /*0eb0*/  CS2R R116, SRZ ;  /* 0x0000000000747805 */ /* 0x000fe2000001ff00 */
[----:B------:R-:W-:Y:S01]  /*0ec0*/  IMAD.HI.U32 R10, R7, R13, R6 ;  /* 0x0000000d070a7227 */ /* 0x000fe200078e0006 */
[----:B------:R-:W-:Y:S01]  /*0ed0*/  CS2R R118, SRZ ;  /* 0x0000000000767805 */ /* 0x000fe2000001ff00 */
[----:B------:R-:W-:Y:S01]  /*0ee0*/  CS2R R120, SRZ ;  /* 0x0000000000787805 */ /* 0x000fe2000001ff00 */
[----:B------:R-:W-:Y:S01]  /*0ef0*/  CS2R R122, SRZ ;  /* 0x00000000007a7805 */ /* 0x000fe2000001ff00 */
[C---:B------:R-:W-:Y:S01]  /*0f00*/  IMAD.HI.U32 R6, R3.reuse, R15, RZ ;  /* 0x0000000f03067227 */ /* 0x040fe200078e00ff */
[----:B------:R-:W-:Y:S01]  /*0f10*/  CS2R R128, SRZ ;  /* 0x0000000000807805 */ /* 0x000fe2000001ff00 */
[----:B------:R-:W-:Y:S01]  /*0f20*/  CS2R R130, SRZ ;  /* 0x0000000000827805 */ /* 0x000fe2000001ff00 */
[----:B------:R-:W-:Y:S01]  /*0f30*/  CS2R R92, SRZ ;  /* 0x00000000005c7805 */ /* 0x000fe2000001ff00 */
[----:B------:R-:W-:Y:S01]  /*0f40*/  IMAD.MOV R6, RZ, RZ, -R6 ;  /* 0x000000ffff067224 */ /* 0x000fe200078e0a06 */
[----:B------:R-:W-:Y:S01]  /*0f50*/  CS2R R94, SRZ ;  /* 0x00000000005e7805 */ /* 0x000fe2000001ff00 */
[C---:B------:R-:W-:Y:S01]  /*0f60*/  IMAD.HI.U32 R2, R3.reuse, R12, RZ ;  /* 0x0000000c03027227 */ /* 0x040fe200078e00ff */
[----:B------:R-:W-:Y:S01]  /*0f70*/  CS2R R96, SRZ ;  /* 0x0000000000607805 */ /* 0x000fe2000001ff00 */
[----:B------:R-:W-:Y:S01]  /*0f80*/  CS2R R98, SRZ ;  /* 0x0000000000627805 */ /* 0x000fe2000001ff00 */
[----:B------:R-:W-:Y:S01]  /*0f90*/  CS2R R104, SRZ ;  /* 0x0000000000687805 */ /* 0x000fe2000001ff00 */
[C---:B------:R-:W-:Y:S01]  /*0fa0*/  IMAD R15, R4.reuse, R6, R15 ;  /* 0x00000006040f7224 */ /* 0x040fe200078e020f */
[----:B------:R-:W-:Y:S01]  /*0fb0*/  CS2R R106, SRZ ;  /* 0x00000000006a7805 */ /* 0x000fe2000001ff00 */
[----:B------:R-:W-:Y:S01]  /*0fc0*/  IMAD.HI.U32 R6, R3, R21, RZ ;  /* 0x0000001503067227 */ /* 0x000fe200078e00ff */
[----:B------:R-:W-:Y:S01]  /*0fd0*/  CS2R R108, SRZ ;  /* 0x00000000006c7805 */ /* 0x000fe2000001ff00 */
[----:B------:R-:W-:Y:S01]  /*0fe0*/  CS2R R110, SRZ ;  /* 0x00000000006e7805 */ /* 0x000fe2000001ff00 */
[----:B------:R-:W-:Y:S01]  /*0ff0*/  ISETP.GT.U32.AND P5, PT, R4, R15, PT ;  /* 0x0000000f0400720c */ /* 0x000fe20003fa4070 */
[----:B------:R-:W-:Y:S01]  /*1000*/  IMAD.MOV R6, RZ, RZ, -R6 ;  /* 0x000000ffff067224 */ /* 0x000fe200078e0a06 */
[----:B------:R-:W-:Y:S01]  /*1010*/  LOP3.LUT R220, R154, 0x400, RZ, 0xc0, !PT ;  /* 0x000004009adc7812 */ /* 0x000fe200078ec0ff */
[----:B------:R-:W-:Y:S01]  /*1020*/  IMAD.MOV R8, RZ, RZ, -R8 ;  /* 0x000000ffff087224 */ /* 0x000fe200078e0a08 */
[----:B------:R-:W-:Y:S01]  /*1030*/  SHF.R.S32.HI R11, RZ, 0x6, R11 ;  /* 0x00000006ff0b7819 */ /* 0x000fe2000001140b */
[----:B------:R-:W-:-:S02]  /*1040*/  IMAD R21, R4, R6, R21 ;  /* 0x0000000604157224 */ /* 0x000fc400078e0215 */
[----:B------:R-:W-:-:S04]  /*1050*/  IMAD.HI.U32 R6, R3, R25, RZ ;  /* 0x0000001903067227 */ /* 0x000fc800078e00ff */
[----:B------:R-:W-:Y:S02]  /*1060*/  IMAD.MOV R6, RZ, RZ, -R6 ;  /* 0x000000ffff067224 */ /* 0x000fe400078e0a06 */
[----:B------:R-:W-:Y:S02]  /*1070*/  IMAD.MOV R13, RZ, RZ, -R2 ;  /* 0x000000ffff0d7224 */ /* 0x000fe400078e0a02 */
[----:B------:R-:W-:Y:S02]  /*1080*/  IMAD R25, R4, R6, R25 ;  /* 0x0000000604197224 */ /* 0x000fe400078e0219 */
[----:B------:R-:W-:-:S04]  /*1090*/  IMAD.HI.U32 R6, R3, R31, RZ ;  /* 0x0000001f03067227 */ /* 0x000fc800078e00ff */
[----:B------:R-:W-:-:S04]  /*10a0*/  IMAD.HI.U32 R2, R3, R14, RZ ;  /* 0x0000000e03027227 */ /* 0x000fc800078e00ff */
[C---:B------:R-:W-:Y:S02]  /*10b0*/  IMAD R7, R4.reuse, R8, R9 ;  /* 0x0000000804077224 */ /* 0x040fe400078e0209 */
[----:B------:R-:W-:Y:S02]  /*10c0*/  IMAD.MOV R6, RZ, RZ, -R6 ;  /* 0x000000ffff067224 */ /* 0x000fe400078e0a06 */
[C---:B------:R-:W-:Y:S01]  /*10d0*/  IMAD R9, R4.reuse, R13, R12 ;  /* 0x0000000d04097224 */ /* 0x040fe200078e020c */
[C---:B------:R-:W-:Y:S01]  /*10e0*/  ISETP.GT.U32.AND P2, PT, R4.reuse, R7, PT ;  /* 0x000000070400720c */ /* 0x040fe20003f44070 */
[----:B------:R-:W-:Y:S02]  /*10f0*/  IMAD.MOV R13, RZ, RZ, -R2 ;  /* 0x000000ffff0d7224 */ /* 0x000fe400078e0a02 */
[----:B------:R-:W-:Y:S01]  /*1100*/  IMAD.HI.U32 R2, R3, R19, RZ ;  /* 0x0000001303027227 */ /* 0x000fe200078e00ff */
[----:B------:R-:W-:-:S03]  /*1110*/  ISETP.GT.U32.AND P4, PT, R4, R9, PT ;  /* 0x000000090400720c */ /* 0x000fc60003f84070 */
[----:B------:R-:W-:Y:S02]  /*1120*/  IMAD R31, R4, R6, R31 ;  /* 0x00000006041f7224 */ /* 0x000fe400078e021f */
[----:B------:R-:W-:-:S04]  /*1130*/  IMAD.HI.U32 R6, R3, R35, RZ ;  /* 0x0000002303067227 */ /* 0x000fc800078e00ff */
[----:B------:R-:W-:Y:S02]  /*1140*/  IMAD.MOV R2, RZ, RZ, -R2 ;  /* 0x000000ffff027224 */ /* 0x000fe400078e0a02 */
[----:B------:R-:W-:Y:S02]  /*1150*/  IMAD.MOV R6, RZ, RZ, -R6 ;  /* 0x000000ffff067224 */ /* 0x000fe400078e0a06 */
[----:B------:R-:W-:Y:S02]  /*1160*/  IMAD R19, R4, R2, R19 ;  /* 0x0000000204137224 */ /* 0x000fe400078e0213 */
[----:B------:R-:W-:-:S03]  /*1170*/  IMAD.HI.U32 R2, R3, R23, RZ ;  /* 0x0000001703027227 */ /* 0x000fc600078e00ff */
[C---:B------:R-:W-:Y:S01]  /*1180*/  ISETP.GT.U32.AND P0, PT, R4.reuse, R19, PT ;  /* 0x000000130400720c */ /* 0x040fe20003f04070 */
[----:B------:R-:W-:Y:S02]  /*1190*/  IMAD R35, R4, R6, R35 ;  /* 0x0000000604237224 */ /* 0x000fe400078e0223 */
[----:B------:R-:W-:-:S04]  /*11a0*/  IMAD.HI.U32 R6, R3, R41, RZ ;  /* 0x0000002903067227 */ /* 0x000fc800078e00ff */
[----:B------:R-:W-:Y:S02]  /*11b0*/  IMAD.MOV R12, RZ, RZ, -R2 ;  /* 0x000000ffff0c7224 */ /* 0x000fe400078e0a02 */
[----:B------:R-:W-:-:S04]  /*11c0*/  IMAD.HI.U32 R2, R3, R29, RZ ;  /* 0x0000001d03027227 */ /* 0x000fc800078e00ff */
[----:B------:R-:W-:Y:S02]  /*11d0*/  IMAD.MOV R6, RZ, RZ, -R6 ;  /* 0x000000ffff067224 */ /* 0x000fe400078e0a06 */
[----:B------:R-:W-:Y:S02]  /*11e0*/  IMAD.MOV R2, RZ, RZ, -R2 ;  /* 0x000000ffff027224 */ /* 0x000fe400078e0a02 */
[----:B------:R-:W-:Y:S02]  /*11f0*/  IMAD R41, R4, R6, R41 ;  /* 0x0000000604297224 */ /* 0x000fe400078e0229 */
[----:B------:R-:W-:-:S04]  /*1200*/  IMAD.HI.U32 R6, R3, R45, RZ ;  /* 0x0000002d03067227 */ /* 0x000fc800078e00ff */
[----:B------:R-:W-:Y:S02]  /*1210*/  IMAD R29, R4, R2, R29 ;  /* 0x00000002041d7224 */ /* 0x000fe400078e021d */
[----:B------:R-:W-:-:S04]  /*1220*/  IMAD.HI.U32 R2, R3, R33, RZ ;  /* 0x0000002103027227 */ /* 0x000fc800078e00ff */
[----:B------:R-:W-:Y:S02]  /*1230*/  IMAD.MOV R6, RZ, RZ, -R6 ;  /* 0x000000ffff067224 */ /* 0x000fe400078e0a06 */
[----:B------:R-:W-:Y:S02]  /*1240*/  IMAD R23, R4, R12, R23 ;  /* 0x0000000c04177224 */ /* 0x000fe400078e0217 */
[----:B------:R-:W-:Y:S02]  /*1250*/  IMAD.MOV R12, RZ, RZ, -R2 ;  /* 0x000000ffff0c7224 */ /* 0x000fe400078e0a02 */
[----:B------:R-:W-:-:S04]  /*1260*/  IMAD.HI.U32 R2, R3, R39, RZ ;  /* 0x0000002703027227 */ /* 0x000fc800078e00ff */
[----:B------:R-:W-:Y:S02]  /*1270*/  IMAD R45, R4, R6, R45 ;  /* 0x00000006042d7224 */ /* 0x000fe400078e022d */
[----:B------:R-:W-:-:S04]  /*1280*/  IMAD.HI.U32 R6, R3, R51, RZ ;  /* 0x0000003303067227 */ /* 0x000fc800078e00ff */
[----:B------:R-:W-:Y:S02]  /*1290*/  IMAD.MOV R2, RZ, RZ, -R2 ;  /* 0x000000ffff027224 */ /* 0x000fe400078e0a02 */
[----:B------:R-:W-:Y:S02]  /*12a0*/  IMAD.MOV R6, RZ, RZ, -R6 ;  /* 0x000000ffff067224 */ /* 0x000fe400078e0a06 */
[----:B------:R-:W-:Y:S02]  /*12b0*/  IMAD R39, R4, R2, R39 ;  /* 0x0000000204277224 */ /* 0x000fe400078e0227 */
[----:B------:R-:W-:-:S04]  /*12c0*/  IMAD.HI.U32 R2, R3, R43, RZ ;  /* 0x0000002b03027227 */ /* 0x000fc800078e00ff */
[----:B------:R-:W-:Y:S02]  /*12d0*/  IMAD R51, R4, R6, R51 ;  /* 0x0000000604337224 */ /* 0x000fe400078e0233 */
[----:B------:R-:W-:-:S04]  /*12e0*/  IMAD.HI.U32 R6, R3, R55, RZ ;  /* 0x0000003703067227 */ /* 0x000fc800078e00ff */
[----:B------:R-:W-:Y:S02]  /*12f0*/  IMAD R33, R4, R12, R33 ;  /* 0x0000000c04217224 */ /* 0x000fe400078e0221 */
        /* <DEDUP_REMOVED lines=9> */
[C---:B------:R-:W-:Y:S02]  /*1390*/  IMAD R43, R4.reuse, R12, R43 ;  /* 0x0000000c042b7224 */ /* 0x040fe400078e022b */
[----:B------:R-:W-:Y:S02]  /*13a0*/  IMAD.MOV R12, RZ, RZ, -R2 ;  /* 0x000000ffff0c7224 */ /* 0x000fe400078e0a02 */
[----:B------:R-:W-:Y:S02]  /*13b0*/  IMAD R61, R4, R6, R61 ;  /* 0x00000006043d7224 */ /* 0x000fe400078e023d */
[----:B------:R-:W-:-:S04]  /*13c0*/  IMAD.HI.U32 R6, R3, R71, RZ ;  /* 0x0000004703067227 */ /* 0x000fc800078e00ff */
[C---:B------:R-:W-:Y:S02]  /*13d0*/  IMAD R53, R4.reuse, R12, R53 ;  /* 0x0000000c04357224 */ /* 0x040fe400078e0235 */
[----:B------:R-:W-:Y:S02]  /*13e0*/  IMAD.MOV R12, RZ, RZ, -R6 ;  /* 0x000000ffff0c7224 */ /* 0x000fe400078e0a06 */
[C---:B------:R-:W-:Y:S02]  /*13f0*/  IMAD R13, R4.reuse, R13, R14 ;  /* 0x0000000d040d7224 */ /* 0x040fe400078e020e */
[C---:B------:R-:W-:Y:S02]  /*1400*/  IMAD R71, R4.reuse, R12, R71 ;  /* 0x0000000c04477224 */ /* 0x040fe400078e0247 */
[----:B------:R-:W-:Y:S01]  /*1410*/  IMAD.HI.U32 R8, R3, R17, RZ ;  /* 0x0000001103087227 */ /* 0x000fe200078e00ff */
[C---:B------:R-:W-:Y:S02]  /*1420*/  ISETP.GT.U32.AND P3, PT, R4.reuse, R13, PT ;  /* 0x0000000d0400720c */ /* 0x040fe40003f64070 */
[----:B------:R-:W-:Y:S01]  /*1430*/  ISETP.GT.U32.AND P1, PT, R4, R71, PT ;  /* 0x000000470400720c */ /* 0x000fe20003f24070 */
[----:B------:R-:W-:-:S02]  /*1440*/  IMAD.MOV R8, RZ, RZ, -R8 ;  /* 0x000000ffff087224 */ /* 0x000fc400078e0a08 */
[--C-:B------:R-:W-:Y:S01]  /*1450*/  @!P2 IMAD.IADD R7, R7, 0x1, -R4.reuse ;  /* 0x000000010707a824 */ /* 0x100fe200078e0a04 */
[C---:B------:R-:W-:Y:S01]  /*1460*/  ISETP.GT.U32.AND P2, PT, R4.reuse, R23, PT ;  /* 0x000000170400720c */ /* 0x040fe20003f44070 */
[C---:B------:R-:W-:Y:S02]  /*1470*/  IMAD R17, R4.reuse, R8, R17 ;  /* 0x0000000804117224 */ /* 0x040fe400078e0211 */
[--C-:B------:R-:W-:Y:S02]  /*1480*/  @!P5 IMAD.IADD R15, R15, 0x1, -R4.reuse ;  /* 0x000000010f0fd824 */ /* 0x100fe400078e0a04 */
[--C-:B------:R-:W-:Y:S01]  /*1490*/  @!P4 IMAD.IADD R9, R9, 0x1, -R4.reuse ;  /* 0x000000010909c824 */ /* 0x100fe200078e0a04 */
[C---:B------:R-:W-:Y:S01]  /*14a0*/  ISETP.GT.U32.AND P6, PT, R4.reuse, R17, PT ;  /* 0x000000110400720c */ /* 0x040fe20003fc4070 */
[--C-:B------:R-:W-:Y:S01]  /*14b0*/  @!P3 IMAD.IADD R13, R13, 0x1, -R4.reuse ;  /* 0x000000010d0db824 */ /* 0x100fe200078e0a04 */
[C---:B------:R-:W-:Y:S01]  /*14c0*/  ISETP.GT.U32.AND P3, PT, R4.reuse, R7, PT ;  /* 0x000000070400720c */ /* 0x040fe20003f64070 */
[----:B------:R-:W-:Y:S01]  /*14d0*/  @!P1 IMAD.IADD R71, R71, 0x1, -R4 ;  /* 0x0000000147479824 */ /* 0x000fe200078e0a04 */
[C---:B------:R-:W-:Y:S01]  /*14e0*/  ISETP.GT.U32.AND P1, PT, R4.reuse, R21, PT ;  /* 0x000000150400720c */ /* 0x040fe20003f24070 */
[----:B------:R-:W-:Y:S01]  /*14f0*/  IMAD.HI.U32 R8, R3, R27, RZ ;  /* 0x0000001b03087227 */ /* 0x000fe200078e00ff */
[----:B------:R-:W-:-:S02]  /*1500*/  ISETP.GT.U32.AND P5, PT, R4, R9, PT ;  /* 0x000000090400720c */ /* 0x000fc40003fa4070 */
[C---:B------:R-:W-:Y:S01]  /*1510*/  ISETP.GT.U32.AND P4, PT, R4.reuse, R71, PT ;  /* 0x000000470400720c */ /* 0x040fe20003f84070 */
[--C-:B------:R-:W-:Y:S01]  /*1520*/  @!P0 IMAD.IADD R19, R19, 0x1, -R4.reuse ;  /* 0x0000000113138824 */ /* 0x100fe200078e0a04 */
[C---:B------:R-:W-:Y:S01]  /*1530*/  ISETP.GT.U32.AND P0, PT, R4.reuse, R13, PT ;  /* 0x0000000d0400720c */ /* 0x040fe20003f04070 */
[--C-:B------:R-:W-:Y:S02]  /*1540*/  @!P2 IMAD.IADD R23, R23, 0x1, -R4.reuse ;  /* 0x000000011717a824 */ /* 0x100fe400078e0a04 */
[--C-:B------:R-:W-:Y:S01]  /*1550*/  @!P6 IMAD.IADD R17, R17, 0x1, -R4.reuse ;  /* 0x000000011111e824 */ /* 0x100fe200078e0a04 */
[C---:B------:R-:W-:Y:S01]  /*1560*/  ISETP.GT.U32.AND P6, PT, R4.reuse, R19, PT ;  /* 0x000000130400720c */ /* 0x040fe20003fc4070 */
[--C-:B------:R-:W-:Y:S02]  /*1570*/  @!P3 IMAD.IADD R7, R7, 0x1, -R4.reuse ;  /* 0x000000010707b824 */ /* 0x100fe400078e0a04 */
[----:B------:R-:W-:Y:S01]  /*1580*/  @!P1 IMAD.IADD R21, R21, 0x1, -R4 ;  /* 0x0000000115159824 */ /* 0x000fe200078e0a04 */
[C---:B------:R-:W-:Y:S01]  /*1590*/  ISETP.GT.U32.AND P1, PT, R4.reuse, R15, PT ;  /* 0x0000000f0400720c */ /* 0x040fe20003f24070 */
[----:B------:R-:W-:Y:S01]  /*15a0*/  IMAD.MOV R8, RZ, RZ, -R8 ;  /* 0x000000ffff087224 */ /* 0x000fe200078e0a08 */
[C---:B------:R-:W-:Y:S01]  /*15b0*/  ISETP.GT.U32.AND P2, PT, R4.reuse, R17, PT ;  /* 0x000000110400720c */ /* 0x040fe20003f44070 */
[--C-:B------:R-:W-:Y:S01]  /*15c0*/  @!P4 IMAD.IADD R71, R71, 0x1, -R4.reuse ;  /* 0x000000014747c824 */ /* 0x100fe200078e0a04 */
[C---:B------:R-:W-:Y:S01]  /*15d0*/  ISETP.GT.U32.AND P3, PT, R4.reuse, R21, PT ;  /* 0x000000150400720c */ /* 0x040fe20003f64070 */
[----:B------:R-:W-:Y:S01]  /*15e0*/  @!P5 IMAD.IADD R9, R9, 0x1, -R4 ;  /* 0x000000010909d824 */ /* 0x000fe200078e0a04 */
[C---:B------:R-:W-:Y:S01]  /*15f0*/  ISETP.GT.U32.AND P4, PT, R4.reuse, R23, PT ;  /* 0x000000170400720c */ /* 0x040fe20003f84070 */
[C---:B------:R-:W-:Y:S01]  /*1600*/  IMAD R27, R4.reuse, R8, R27 ;  /* 0x00000008041b7224 */ /* 0x040fe200078e021b */
[----:B------:R-:W-:Y:S01]  /*1610*/  ISETP.GT.U32.AND P5, PT, R4, R25, PT ;  /* 0x000000190400720c */ /* 0x000fe20003fa4070 */
[----:B------:R-:W-:-:S04]  /*1620*/  IMAD.HI.U32 R8, R3, R37, RZ ;  /* 0x0000002503087227 */ /* 0x000fc800078e00ff */
[----:B------:R-:W-:Y:S01]  /*1630*/  @!P1 IMAD.IADD R15, R15, 0x1, -R4 ;  /* 0x000000010f0f9824 */ /* 0x000fe200078e0a04 */
[C---:B------:R-:W-:Y:S01]  /*1640*/  ISETP.GT.U32.AND P1, PT, R4.reuse, R29, PT ;  /* 0x0000001d0400720c */ /* 0x040fe20003f24070 */
[----:B------:R-:W-:Y:S02]  /*1650*/  IMAD.MOV R8, RZ, RZ, -R8 ;  /* 0x000000ffff087224 */ /* 0x000fe400078e0a08 */
[--C-:B------:R-:W-:Y:S01]  /*1660*/  @!P3 IMAD.IADD R21, R21, 0x1, -R4.reuse ;  /* 0x000000011515b824 */ /* 0x100fe200078e0a04 */
[C---:B------:R-:W-:Y:S01]  /*1670*/  ISETP.GT.U32.AND P3, PT, R4.reuse, R35, PT ;  /* 0x000000230400720c */ /* 0x040fe20003f64070 */
[C---:B------:R-:W-:Y:S02]  /*1680*/  IMAD R37, R4.reuse, R8, R37 ;  /* 0x0000000804257224 */ /* 0x040fe400078e0225 */
[--C-:B------:R-:W-:Y:S01]  /*1690*/  @!P0 IMAD.IADD R13, R13, 0x1, -R4.reuse ;  /* 0x000000010d0d8824 */ /* 0x100fe200078e0a04 */
[C---:B------:R-:W-:Y:S01]  /*16a0*/  ISETP.GT.U32.AND P0, PT, R4.reuse, R27, PT ;  /* 0x0000001b0400720c */ /* 0x040fe20003f04070 */
        /* <DEDUP_REMOVED lines=9> */
[----:B------:R-:W-:Y:S01]  /*1740*/  ISETP.GT.U32.AND P6, PT, R4, R33, PT ;  /* 0x000000210400720c */ /* 0x000fe20003fc4070 */
[----:B------:R-:W-:-:S02]  /*1750*/  @!P3 IMAD.IADD R35, R35, 0x1, -R4 ;  /* 0x000000012323b824 */ /* 0x000fc400078e0a04 */
[--C-:B------:R-:W-:Y:S01]  /*1760*/  @!P0 IMAD.IADD R27, R27, 0x1, -R4.reuse ;  /* 0x000000011b1b8824 */ /* 0x100fe200078e0a04 */
[C---:B------:R-:W-:Y:S01]  /*1770*/  ISETP.GT.U32.AND P0, PT, R4.reuse, R41, PT ;  /* 0x000000290400720c */ /* 0x040fe20003f04070 */
[----:B------:R-:W-:Y:S01]  /*1780*/  @!P2 IMAD.IADD R31, R31, 0x1, -R4 ;  /* 0x000000011f1fa824 */ /* 0x000fe200078e0a04 */
[C---:B------:R-:W-:Y:S01]  /*1790*/  ISETP.GT.U32.AND P2, PT, R4.reuse, R45, PT ;  /* 0x0000002d0400720c */ /* 0x040fe20003f44070 */
[----:B------:R-:W-:Y:S01]  /*17a0*/  IMAD.HI.U32 R8, R3, R47, RZ ;  /* 0x0000002f03087227 */ /* 0x000fe200078e00ff */
[----:B------:R-:W-:-:S03]  /*17b0*/  ISETP.GT.U32.AND P3, PT, R4, R27, PT ;  /* 0x0000001b0400720c */ /* 0x000fc60003f64070 */
[--C-:B------:R-:W-:Y:S01]  /*17c0*/  @!P1 IMAD.IADD R43, R43, 0x1, -R4.reuse ;  /* 0x000000012b2b9824 */ /* 0x100fe200078e0a04 */
[C---:B------:R-:W-:Y:S01]  /*17d0*/  ISETP.GT.U32.AND P1, PT, R4.reuse, R35, PT ;  /* 0x000000230400720c */ /* 0x040fe20003f24070 */
[--C-:B------:R-:W-:Y:S01]  /*17e0*/  @!P4 IMAD.IADD R37, R37, 0x1, -R4.reuse ;  /* 0x000000012525c824 */ /* 0x100fe200078e0a04 */
[C---:B------:R-:W-:Y:S01]  /*17f0*/  ISETP.GT.U32.AND P4, PT, R4.reuse, R29, PT ;  /* 0x0000001d0400720c */ /* 0x040fe20003f84070 */
[----:B------:R-:W-:Y:S01]  /*1800*/  @!P5 IMAD.IADD R39, R39, 0x1, -R4 ;  /* 0x000000012727d824 */ /* 0x000fe200078e0a04 */
[C---:B------:R-:W-:Y:S01]  /*1810*/  ISETP.GT.U32.AND P5, PT, R4.reuse, R31, PT ;  /* 0x0000001f0400720c */ /* 0x040fe20003fa4070 */
[----:B------:R-:W-:Y:S02]  /*1820*/  IMAD.MOV R8, RZ, RZ, -R8 ;  /* 0x000000ffff087224 */ /* 0x000fe400078e0a08 */
[----:B------:R-:W-:Y:S01]  /*1830*/  @!P6 IMAD.IADD R33, R33, 0x1, -R4 ;  /* 0x000000012121e824 */ /* 0x000fe200078e0a04 */
[C---:B------:R-:W-:Y:S01]  /*1840*/  ISETP.GT.U32.AND P6, PT, R4.reuse, R25, PT ;  /* 0x000000190400720c */ /* 0x040fe20003fc4070 */
[----:B------:R-:W-:-:S02]  /*1850*/  IMAD R47, R4, R8, R47 ;  /* 0x00000008042f7224 */ /* 0x000fc400078e022f */
[--C-:B------:R-:W-:Y:S01]  /*1860*/  @!P0 IMAD.IADD R41, R41, 0x1, -R4.reuse ;  /* 0x0000000129298824 */ /* 0x100fe200078e0a04 */
[C---:B------:R-:W-:Y:S01]  /*1870*/  ISETP.GT.U32.AND P0, PT, R4.reuse, R33, PT ;  /* 0x000000210400720c */ /* 0x040fe20003f04070 */
[----:B------:R-:W-:Y:S01]  /*1880*/  @!P1 IMAD.IADD R35, R35, 0x1, -R4 ;  /* 0x0000000123239824 */ /* 0x000fe200078e0a04 */
[----:B------:R-:W-:Y:S01]  /*1890*/  ISETP.GT.U32.AND P1, PT, R4, R47, PT ;  /* 0x0000002f0400720c */ /* 0x000fe20003f24070 */
[----:B------:R-:W-:-:S04]  /*18a0*/  IMAD.HI.U32 R2, R3, R59, RZ ;  /* 0x0000003b03027227 */ /* 0x000fc800078e00ff */
[----:B------:R-:W-:-:S04]  /*18b0*/  IMAD.HI.U32 R6, R3, R65, RZ ;  /* 0x0000004103067227 */ /* 0x000fc800078e00ff */
[--C-:B------:R-:W-:Y:S01]  /*18c0*/  @!P2 IMAD.IADD R45, R45, 0x1, -R4.reuse ;  /* 0x000000012d2da824 */ /* 0x100fe200078e0a04 */
[C---:B------:R-:W-:Y:S01]  /*18d0*/  ISETP.GT.U32.AND P2, PT, R4.reuse, R37, PT ;  /* 0x000000250400720c */ /* 0x040fe20003f44070 */
[--C-:B------:R-:W-:Y:S01]  /*18e0*/  @!P3 IMAD.IADD R27, R27, 0x1, -R4.reuse ;  /* 0x000000011b1bb824 */ /* 0x100fe200078e0a04 */
[C---:B------:R-:W-:Y:S01]  /*18f0*/  ISETP.GT.U32.AND P3, PT, R4.reuse, R39, PT ;  /* 0x000000270400720c */ /* 0x040fe20003f64070 */
[--C-:B------:R-:W-:Y:S01]  /*1900*/  @!P4 IMAD.IADD R29, R29, 0x1, -R4.reuse ;  /* 0x000000011d1dc824 */ /* 0x100fe200078e0a04 */
[C---:B------:R-:W-:Y:S01]  /*1910*/  ISETP.GT.U32.AND P4, PT, R4.reuse, R41, PT ;  /* 0x000000290400720c */ /* 0x040fe20003f84070 */
[----:B------:R-:W-:Y:S01]  /*1920*/  @!P5 IMAD.IADD R31, R31, 0x1, -R4 ;  /* 0x000000011f1fd824 */ /* 0x000fe200078e0a04 */
[----:B------:R-:W-:Y:S01]  /*1930*/  ISETP.GT.U32.AND P5, PT, R4, R43, PT ;  /* 0x0000002b0400720c */ /* 0x000fe20003fa4070 */
[----:B------:R-:W-:Y:S02]  /*1940*/  IMAD.MOV R2, RZ, RZ, -R2 ;  /* 0x000000ffff027224 */ /* 0x000fe400078e0a02 */
[----:B------:R-:W-:-:S02]  /*1950*/  IMAD.MOV R6, RZ, RZ, -R6 ;  /* 0x000000ffff067224 */ /* 0x000fc400078e0a06 */
[----:B------:R-:W-:-:S04]  /*1960*/  IMAD.HI.U32 R8, R3, R57, RZ ;  /* 0x0000003903087227 */ /* 0x000fc800078e00ff */
[C---:B------:R-:W-:Y:S02]  /*1970*/  IMAD R59, R4.reuse, R2, R59 ;  /* 0x00000002043b7224 */ /* 0x040fe400078e023b */
[C---:B------:R-:W-:Y:S01]  /*1980*/  IMAD R65, R4.reuse, R6, R65 ;  /* 0x0000000604417224 */ /* 0x040fe200078e0241 */
[----:B------:R-:W-:Y:S01]  /*1990*/  IABS R6, R187 ;  /* 0x000000bb00067213 */ /* 0x000fe20000000000 */
[----:B------:R-:W-:Y:S01]  /*19a0*/  @!P6 IMAD.IADD R25, R25, 0x1, -R4 ;  /* 0x000000011919e824 */ /* 0x000fe200078e0a04 */
[----:B------:R-:W-:Y:S01]  /*19b0*/  ISETP.GT.U32.AND P6, PT, R4, R45, PT ;  /* 0x0000002d0400720c */ /* 0x000fe20003fc4070 */
[----:B------:R-:W-:Y:S02]  /*19c0*/  IMAD.MOV R8, RZ, RZ, -R8 ;  /* 0x000000ffff087224 */ /* 0x000fe400078e0a08 */
[----:B------:R-:W-:-:S04]  /*19d0*/  IMAD.HI.U32 R2, R3, R63, RZ ;  /* 0x0000003f03027227 */ /* 0x000fc800078e00ff */
[----:B------:R-:W-:Y:S01]  /*19e0*/  @!P1 IMAD.IADD R47, R47, 0x1, -R4 ;  /* 0x000000012f2f9824 */ /* 0x000fe200078e0a04 */
[----:B------:R-:W-:Y:S01]  /*19f0*/  ISETP.GT.U32.AND P1, PT, R4, R59, PT ;  /* 0x0000003b0400720c */ /* 0x000fe20003f24070 */
[----:B------:R-:W-:-:S04]  /*1a00*/  IMAD.HI.U32 R10, R10, R6, RZ ;  /* 0x000000060a0a7227 */ /* 0x000fc800078e00ff */
[C---:B------:R-:W-:Y:S02]  /*1a10*/  IMAD R57, R4.reuse, R8, R57 ;  /* 0x0000000804397224 */ /* 0x040fe400078e0239 */
        /* <DEDUP_REMOVED lines=8> */
[----:B------:R-:W-:-:S02]  /*1aa0*/  IMAD.MOV R8, RZ, RZ, -R2 ;  /* 0x000000ffff087224 */ /* 0x000fc400078e0a02 */
[----:B------:R-:W-:-:S04]  /*1ab0*/  IMAD.HI.U32 R2, R3, R67, RZ ;  /* 0x0000004303027227 */ /* 0x000fc800078e00ff */
[----:B------:R-:W-:Y:S02]  /*1ac0*/  IMAD.MOV R10, RZ, RZ, -R10 ;  /* 0x000000ffff0a7224 */ /* 0x000fe400078e0a0a */
[----:B------:R-:W-:Y:S02]  /*1ad0*/  IMAD.MOV R2, RZ, RZ, -R2 ;  /* 0x000000ffff027224 */ /* 0x000fe400078e0a02 */
[----:B------:R-:W-:Y:S02]  /*1ae0*/  IMAD R6, R5, R10, R6 ;  /* 0x0000000a05067224 */ /* 0x000fe400078e0206 */
[----:B------:R-:W-:Y:S01]  /*1af0*/  @!P6 IMAD.IADD R45, R45, 0x1, -R4 ;  /* 0x000000012d2de824 */ /* 0x000fe200078e0a04 */
[C---:B------:R-:W-:Y:S01]  /*1b00*/  ISETP.GT.U32.AND P6, PT, R4.reuse, R57, PT ;  /* 0x000000390400720c */ /* 0x040fe20003fc4070 */
[C---:B------:R-:W-:Y:S02]  /*1b10*/  IMAD R63, R4.reuse, R8, R63 ;  /* 0x00000008043f7224 */ /* 0x040fe400078e023f */
[----:B------:R-:W-:-:S02]  /*1b20*/  IMAD R67, R4, R2, R67 ;  /* 0x0000000204437224 */ /* 0x000fc400078e0243 */
[----:B------:R-:W-:-:S04]  /*1b30*/  IMAD.HI.U32 R3, R3, R69, RZ ;  /* 0x0000004503037227 */ /* 0x000fc800078e00ff */
[--C-:B------:R-:W-:Y:S01]  /*1b40*/  @!P1 IMAD.IADD R59, R59, 0x1, -R4.reuse ;  /* 0x000000013b3b9824 */ /* 0x100fe200078e0a04 */
[----:B------:R-:W-:Y:S01]  /*1b50*/  ISETP.GT.U32.AND P1, PT, R5, R6, PT ;  /* 0x000000060500720c */ /* 0x000fe20003f24070 */
        /* <DEDUP_REMOVED lines=9> */
[--C-:B------:R-:W-:Y:S01]  /*1bf0*/  @!P0 IMAD.IADD R33, R33, 0x1, -R4.reuse ;  /* 0x0000000121218824 */ /* 0x100fe200078e0a04 */
[----:B------:R-:W-:Y:S01]  /*1c00*/  ISETP.NE.U32.AND P0, PT, R20, RZ, PT ;  /* 0x000000ff1400720c */ /* 0x000fe20003f05070 */
[----:B------:R-:W-:Y:S01]  /*1c10*/  IMAD R69, R4, R3, R69 ;  /* 0x0000000304457224 */ /* 0x000fe200078e0245 */
[----:B------:R-:W-:Y:S01]  /*1c20*/  LOP3.LUT R3, R18, 0x7, RZ, 0xc0, !PT ;  /* 0x0000000712037812 */ /* 0x000fe200078ec0ff */
[--C-:B------:R-:W-:Y:S02]  /*1c30*/  @!P6 IMAD.IADD R57, R57, 0x1, -R4.reuse ;  /* 0x000000013939e824 */ /* 0x100fe400078e0a04 */
[--C-:B------:R-:W-:Y:S01]  /*1c40*/  @!P1 IMAD.IADD R6, R6, 0x1, -R5.reuse ;  /* 0x0000000106069824 */ /* 0x100fe200078e0a05 */
[C---:B------:R-:W-:Y:S01]  /*1c50*/  ISETP.GT.U32.AND P6, PT, R4.reuse, R69, PT ;  /* 0x000000450400720c */ /* 0x040fe20003fc4070 */
[----:B------:R-:W-:Y:S01]  /*1c60*/  IMAD R73, R3, 0x90, RZ ;  /* 0x0000009003497824 */ /* 0x000fe200078e02ff */
[C---:B------:R-:W-:Y:S01]  /*1c70*/  ISETP.GT.U32.AND P1, PT, R4.reuse, R57, PT ;  /* 0x000000390400720c */ /* 0x040fe20003f24070 */
[--C-:B------:R-:W-:Y:S01]  /*1c80*/  @!P2 IMAD.IADD R61, R61, 0x1, -R4.reuse ;  /* 0x000000013d3da824 */ /* 0x100fe200078e0a04 */
[----:B------:R-:W-:Y:S01]  /*1c90*/  SEL R3, RZ, 0x90, !P0 ;  /* 0x00000090ff037807 */ /* 0x000fe20004000000 */
[--C-:B------:R-:W-:Y:S01]  /*1ca0*/  @!P3 IMAD.IADD R63, R63, 0x1, -R4.reuse ;  /* 0x000000013f3fb824 */ /* 0x100fe200078e0a04 */
[C---:B------:R-:W-:Y:S01]  /*1cb0*/  ISETP.GT.U32.AND P0, PT, R4.reuse, R59, PT ;  /* 0x0000003b0400720c */ /* 0x040fe20003f04070 */
[--C-:B------:R-:W-:Y:S01]  /*1cc0*/  @!P4 IMAD.IADD R65, R65, 0x1, -R4.reuse ;  /* 0x000000014141c824 */ /* 0x100fe200078e0a04 */
[C---:B------:R-:W-:Y:S01]  /*1cd0*/  ISETP.GT.U32.AND P2, PT, R4.reuse, R47, PT ;  /* 0x0000002f0400720c */ /* 0x040fe20003f44070 */
[--C-:B------:R-:W-:Y:S01]  /*1ce0*/  @!P5 IMAD.IADD R67, R67, 0x1, -R4.reuse ;  /* 0x000000014343d824 */ /* 0x100fe200078e0a04 */
[----:B------:R-:W-:Y:S01]  /*1cf0*/  ISETP.GT.U32.AND P3, PT, R4, R49, PT ;  /* 0x000000310400720c */ /* 0x000fe20003f64070 */
[----:B------:R-:W-:Y:S01]  /*1d00*/  IMAD.SHL.U32 R8, R18, 0x2, RZ ;  /* 0x0000000212087824 */ /* 0x000fe200078e00ff */
[C---:B------:R-:W-:Y:S01]  /*1d10*/  ISETP.GT.U32.AND P4, PT, R4.reuse, R51, PT ;  /* 0x000000330400720c */ /* 0x040fe20003f84070 */
[--C-:B------:R-:W-:Y:S01]  /*1d20*/  @!P6 IMAD.IADD R69, R69, 0x1, -R4.reuse ;  /* 0x000000014545e824 */ /* 0x100fe200078e0a04 */
[----:B------:R-:W-:Y:S01]  /*1d30*/  ISETP.GT.U32.AND P5, PT, R4, R53, PT ;  /* 0x000000350400720c */ /* 0x000fe20003fa4070 */
[--C-:B------:R-:W-:Y:S01]  /*1d40*/  @!P1 IMAD.IADD R57, R57, 0x1, -R4.reuse ;  /* 0x0000000139399824 */ /* 0x100fe200078e0a04 */
[----:B------:R-:W-:Y:S01]  /*1d50*/  ISETP.GT.U32.AND P1, PT, R5, R6, PT ;  /* 0x000000060500720c */ /* 0x000fe20003f24070 */
[----:B------:R-:W-:Y:S01]  /*1d60*/  IMAD.SHL.U32 R2, R16, 0x2, RZ ;  /* 0x0000000210027824 */ /* 0x000fe200078e00ff */
[----:B------:R-:W-:Y:S01]  /*1d70*/  ISETP.GT.U32.AND P6, PT, R4, R55, PT ;  /* 0x000000370400720c */ /* 0x000fe20003fc4070 */
[--C-:B------:R-:W-:Y:S01]  /*1d80*/  @!P0 IMAD.IADD R59, R59, 0x1, -R4.reuse ;  /* 0x000000013b3b8824 */ /* 0x100fe200078e0a04 */
[----:B------:R-:W-:Y:S01]  /*1d90*/  ISETP.GE.AND P0, PT, R156, RZ, PT ;  /* 0x000000ff9c00720c */ /* 0x000fe20003f06270 */
        /* <DEDUP_REMOVED lines=8> */
[----:B------:R-:W-:Y:S01]  /*1e20*/  @!P1 IMAD.IADD R6, R6, 0x1, -R5 ;  /* 0x0000000106069824 */ /* 0x000fe200078e0a05 */
[----:B------:R-:W-:Y:S01]  /*1e30*/  ISETP.GE.AND P1, PT, R160, RZ, PT ;  /* 0x000000ffa000720c */ /* 0x000fe20003f26270 */
[----:B------:R-:W-:Y:S01]  /*1e40*/  IMAD.MOV.U32 R5, RZ, RZ, R13 ;  /* 0x000000ffff057224 */ /* 0x000fe200078e000d */
[----:B------:R-:W-:Y:S01]  /*1e50*/  LOP3.LUT R10, R8, 0x10, RZ, 0xc0, !PT ;  /* 0x00000010080a7812 */ /* 0x000fe200078ec0ff */
[----:B------:R-:W-:Y:S01]  /*1e60*/  @!P0 IMAD.MOV R7, RZ, RZ, -R7 ;  /* 0x000000ffff078224 */ /* 0x000fe200078e0a07 */
[----:B------:R-:W-:Y:S01]  /*1e70*/  ISETP.GE.AND P0, PT, R161, RZ, PT ;  /* 0x000000ffa100720c */ /* 0x000fe20003f06270 */
[--C-:B------:R-:W-:Y:S01]  /*1e80*/  @!P2 IMAD.IADD R61, R61, 0x1, -R4.reuse ;  /* 0x000000013d3da824 */ /* 0x100fe200078e0a04 */
[----:B------:R-:W-:Y:S01]  /*1e90*/  ISETP.GE.AND P2, PT, R155, RZ, PT ;  /* 0x000000ff9b00720c */ /* 0x000fe20003f46270 */
[--C-:B------:R-:W-:Y:S01]  /*1ea0*/  @!P3 IMAD.IADD R63, R63, 0x1, -R4.reuse ;  /* 0x000000013f3fb824 */ /* 0x100fe200078e0a04 */
[----:B------:R-:W-:Y:S01]  /*1eb0*/  ISETP.GE.AND P3, PT, R157, RZ, PT ;  /* 0x000000ff9d00720c */ /* 0x000fe20003f66270 */
[--C-:B------:R-:W-:Y:S01]  /*1ec0*/  @!P4 IMAD.IADD R65, R65, 0x1, -R4.reuse ;  /* 0x000000014141c824 */ /* 0x100fe200078e0a04 */
[----:B------:R-:W-:Y:S01]  /*1ed0*/  ISETP.GE.AND P4, PT, R159, RZ, PT ;  /* 0x000000ff9f00720c */ /* 0x000fe20003f86270 */
[--C-:B------:R-:W-:Y:S01]  /*1ee0*/  @!P5 IMAD.IADD R67, R67, 0x1, -R4.reuse ;  /* 0x000000014343d824 */ /* 0x100fe200078e0a04 */
[----:B------:R-:W-:Y:S01]  /*1ef0*/  ISETP.GE.AND P5, PT, R158, RZ, PT ;  /* 0x000000ff9e00720c */ /* 0x000fe20003fa6270 */
[----:B------:R-:W-:Y:S01]  /*1f00*/  @!P1 IMAD.MOV R19, RZ, RZ, -R19 ;  /* 0x000000ffff139224 */ /* 0x000fe200078e0a13 */
[----:B------:R-:W-:Y:S01]  /*1f10*/  ISETP.GE.AND P1, PT, R166, RZ, PT ;  /* 0x000000ffa600720c */ /* 0x000fe20003f26270 */
[--C-:B------:R-:W-:Y:S01]  /*1f20*/  @!P6 IMAD.IADD R55, R55, 0x1, -R4.reuse ;  /* 0x000000013737e824 */ /* 0x100fe200078e0a04 */
[----:B------:R-:W-:Y:S01]  /*1f30*/  ISETP.GT.U32.AND P6, PT, R4, R69, PT ;  /* 0x000000450400720c */ /* 0x000fe20003fc4070 */
[----:B------:R-:W-:Y:S01]  /*1f40*/  @!P0 IMAD.MOV R21, RZ, RZ, -R21 ;  /* 0x000000ffff158224 */ /* 0x000fe200078e0a15 */
[----:B------:R-:W-:Y:S01]  /*1f50*/  ISETP.GE.AND P0, PT, R167, RZ, PT ;  /* 0x000000ffa700720c */ /* 0x000fe20003f06270 */
        /* <DEDUP_REMOVED lines=10> */
[----:B------:R-:W-:Y:S01]  /*2000*/  @!P6 IMAD.IADD R69, R69, 0x1, -R4 ;  /* 0x000000014545e824 */ /* 0x000fe200078e0a04 */
        /* <DEDUP_REMOVED lines=13> */
[----:B------:R-:W-:Y:S01]  /*20e0*/  IMAD.SHL.U32 R12, R18, 0x40, RZ ;  /* 0x00000040120c7824 */ /* 0x000fe200078e00ff */
[----:B------:R-:W-:Y:S01]  /*20f0*/  LEA.HI R10, R20, R10, RZ, 0x1f ;  /* 0x0000000a140a7211 */ /* 0x000fe200078ff8ff */
        /* <DEDUP_REMOVED lines=13> */
[----:B------:R-:W-:Y:S01]  /*21d0*/  LOP3.LUT R75, R73, R10, RZ, 0x3c, !PT ;  /* 0x0000000a494b7212 */ /* 0x000fe200078e3cff */
        /* <DEDUP_REMOVED lines=12> */
[----:B------:R-:W-:Y:S01]  /*22a0*/  IMAD R228, R211, c[0x0][0x188], RZ ;  /* 0x00006200d3e47a24 */ /* 0x000fe200078e02ff */
[----:B------:R-:W-:Y:S01]  /*22b0*/  LOP3.LUT R4, RZ, c[0x0][0x17c], RZ, 0x33, !PT ;  /* 0x00005f00ff047a12 */ /* 0x000fe200078e33ff */
[----:B------:R-:W-:Y:S01]  /*22c0*/  @!P0 IMAD.MOV R69, RZ, RZ, -R69 ;  /* 0x000000ffff458224 */ /* 0x000fe200078e0a45 */
[----:B------:R-:W-:Y:S01]  /*22d0*/  ISETP.NE.AND P0, PT, RZ, c[0x0][0x178], PT ;  /* 0x00005e00ff007a0c */ /* 0x000fe20003f05270 */
[----:B------:R-:W-:Y:S01]  /*22e0*/  @!P2 IMAD.MOV R59, RZ, RZ, -R59 ;  /* 0x000000ffff3ba224 */ /* 0x000fe200078e0a3b */
[----:B------:R-:W-:Y:S01]  /*22f0*/  ISETP.NE.AND P2, PT, RZ, c[0x0][0x17c], PT ;  /* 0x00005f00ff007a0c */ /* 0x000fe20003f45270 */
[----:B------:R-:W-:Y:S01]  /*2300*/  @!P3 IMAD.MOV R61, RZ, RZ, -R61 ;  /* 0x000000ffff3db224 */ /* 0x000fe200078e0a3d */
[----:B------:R-:W-:Y:S01]  /*2310*/  LOP3.LUT R2, R3, R2, RZ, 0x3c, !PT ;  /* 0x0000000203027212 */ /* 0x000fe200078e3cff */
[----:B------:R-:W-:Y:S01]  /*2320*/  @!P4 IMAD.MOV R65, RZ, RZ, -R65 ;  /* 0x000000ffff41c224 */ /* 0x000fe200078e0a41 */
[----:B------:R-:W-:Y:S01]  /*2330*/  LOP3.LUT R3, R75, 0x400, R12, 0xf8, !PT ;  /* 0x000004004b037812 */ /* 0x000fe200078ef80c */
[----:B------:R-:W-:Y:S01]  /*2340*/  @!P5 IMAD.MOV R63, RZ, RZ, -R63 ;  /* 0x000000ffff3fd224 */ /* 0x000fe200078e0a3f */
[----:B------:R-:W-:Y:S01]  /*2350*/  SEL R12, R4, R7, !P2 ;  /* 0x00000007040c7207 */ /* 0x000fe20005000000 */
[----:B------:R-:W-:Y:S01]  /*2360*/  IMAD R227, R212, c[0x0][0x188], RZ ;  /* 0x00006200d4e37a24 */ /* 0x000fe200078e02ff */
[C---:B------:R-:W-:Y:S01]  /*2370*/  SEL R13, R4.reuse, R9, !P2 ;  /* 0x00000009040d7207 */ /* 0x040fe20005000000 */
[----:B------:R-:W-:Y:S01]  /*2380*/  IMAD R226, R213, c[0x0][0x188], RZ ;  /* 0x00006200d5e27a24 */ /* 0x000fe200078e02ff */
        /* <DEDUP_REMOVED lines=58> */
[----:B------:R-:W-:Y:S01]  /*2730*/  SEL R71, R4, R71, !P2 ;  /* 0x0000004704477207 */ /* 0x000fe20005000000 */
[----:B------:R-:W-:Y:S01]  /*2740*/  IMAD R4, R16, c[0x0][0x18c], RZ ;  /* 0x0000630010047a24 */ /* 0x000fe200078e02ff */
[----:B------:R-:W-:Y:S01]  /*2750*/  LEA R43, P3, R13, c[0x0][0x168], 0x1 ;  /* 0x00005a000d2b7a11 */ /* 0x000fe200078608ff */
[----:B------:R-:W-:Y:S01]  /*2760*/  IMAD.MOV.U32 R16, RZ, RZ, R6 ;  /* 0x000000ffff107224 */ /* 0x000fe200078e0006 */
[----:B------:R-:W-:Y:S01]  /*2770*/  LEA R77, P4, R14, c[0x0][0x168], 0x1 ;  /* 0x00005a000e4d7a11 */ /* 0x000fe200078808ff */
[----:B------:R-:W-:Y:S01]  /*2780*/  IMAD R84, R69, c[0x0][0x190], RZ ;  /* 0x0000640045547a24 */ /* 0x000fe200078e02ff */
[C---:B------:R-:W-:Y:S01]  /*2790*/  LEA R69, P2, R12.reuse, c[0x0][0x168], 0x1 ;  /* 0x00005a000c457a11 */ /* 0x040fe200078408ff */
[----:B------:R-:W-:Y:S01]  /*27a0*/  @!P1 IMAD.MOV R16, RZ, RZ, -R16 ;  /* 0x000000ffff109224 */ /* 0x000fe200078e0a10 */
[----:B------:R-:W-:Y:S01]  /*27b0*/  @!P0 LOP3.LUT R16, RZ, c[0x0][0x178], RZ, 0x33, !PT ;  /* 0x00005e00ff108a12 */ /* 0x000fe200078e33ff */
[----:B------:R-:W-:Y:S01]  /*27c0*/  IMAD R83, R67, c[0x0][0x190], RZ ;  /* 0x0000640043537a24 */ /* 0x000fe200078e02ff */
[----:B------:R-:W-:Y:S01]  /*27d0*/  LEA R49, P5, R15, c[0x0][0x168], 0x1 ;  /* 0x00005a000f317a11 */ /* 0x000fe200078a08ff */
[----:B------:R-:W-:Y:S01]  /*27e0*/  IMAD R85, R71, c[0x0][0x190], RZ ;  /* 0x0000640047557a24 */ /* 0x000fe200078e02ff */
[----:B------:R-:W-:Y:S01]  /*27f0*/  LEA.HI.X.SX32 R68, R12, c[0x0][0x16c], 0x1, P2 ;  /* 0x00005b000c447a11 */ /* 0x000fe200010f0eff */
[----:B------:R-:W-:Y:S01]  /*2800*/  IMAD R16, R16, c[0x0][0x184], RZ ;  /* 0x0000610010107a24 */ /* 0x000fe200078e02ff */
[----:B------:R-:W-:Y:S01]  /*2810*/  LEA.HI.X.SX32 R42, R13, c[0x0][0x16c], 0x1, P3 ;  /* 0x00005b000d2a7a11 */ /* 0x000fe200018f0eff */
[----:B------:R-:W-:Y:S01]  /*2820*/  IMAD.MOV.U32 R5, RZ, RZ, c[0x0][0x18c] ;  /* 0x00006300ff057624 */ /* 0x000fe200078e00ff */
[----:B------:R-:W-:Y:S01]  /*2830*/  LEA.HI.X.SX32 R76, R14, c[0x0][0x16c], 0x1, P4 ;  /* 0x00005b000e4c7a11 */ /* 0x000fe200020f0eff */
[----:B------:R-:W-:Y:S01]  /*2840*/  IMAD R225, R214, c[0x0][0x188], RZ ;  /* 0x00006200d6e17a24 */ /* 0x000fe200078e02ff */
[----:B------:R-:W-:Y:S01]  /*2850*/  LEA R32, P1, R16, c[0x0][0x160], 0x1 ;  /* 0x0000580010207a11 */ /* 0x000fe200078208ff */
[----:B------:R-:W-:Y:S01]  /*2860*/  IMAD R224, R215, c[0x0][0x188], RZ ;  /* 0x00006200d7e07a24 */ /* 0x000fe200078e02ff */
[----:B------:R-:W-:Y:S01]  /*2870*/  LEA.HI.X.SX32 R48, R15, c[0x0][0x16c], 0x1, P5 ;  /* 0x00005b000f307a11 */ /* 0x000fe200028f0eff */
[----:B------:R-:W-:Y:S01]  /*2880*/  IMAD R223, R216, c[0x0][0x188], RZ ;  /* 0x00006200d8df7a24 */ /* 0x000fe200078e02ff */
[----:B------:R-:W-:Y:S01]  /*2890*/  LEA.HI.X.SX32 R33, R16, c[0x0][0x164], 0x1, P1 ;  /* 0x0000590010217a11 */ /* 0x000fe200008f0eff */
[----:B------:R-:W-:Y:S01]  /*28a0*/  IMAD R222, R217, c[0x0][0x188], RZ ;  /* 0x00006200d9de7a24 */ /* 0x000fe200078e02ff */
[----:B------:R-:W-:Y:S01]  /*28b0*/  LEA R51, P6, R17, c[0x0][0x168], 0x1 ;  /* 0x00005a0011337a11 */ /* 0x000fe200078c08ff */
[----:B------:R-:W-:Y:S01]  /*28c0*/  IMAD R221, R218, c[0x0][0x188], RZ ;  /* 0x00006200dadd7a24 */ /* 0x000fe200078e02ff */
[----:B------:R-:W-:Y:S01]  /*28d0*/  LEA R75, P0, R19, c[0x0][0x168], 0x1 ;  /* 0x00005a00134b7a11 */ /* 0x000fe200078008ff */
[----:B------:R-:W-:Y:S01]  /*28e0*/  IMAD.SHL.U32 R5, R5, 0x40, RZ ;  /* 0x0000004005057824 */ /* 0x000fe200078e00ff */
[----:B------:R-:W-:-:S02]  /*28f0*/  LEA R53, P1, R21, c[0x0][0x168], 0x1 ;  /* 0x00005a0015357a11 */ /* 0x000fc400078208ff */
[----:B------:R-:W-:Y:S02]  /*2900*/  LEA R79, P2, R23, c[0x0][0x168], 0x1 ;  /* 0x00005a00174f7a11 */ /* 0x000fe400078408ff */
[----:B------:R-:W-:Y:S02]  /*2910*/  LEA R55, P3, R25, c[0x0][0x168], 0x1 ;  /* 0x00005a0019377a11 */ /* 0x000fe400078608ff */
[----:B------:R-:W-:Y:S02]  /*2920*/  LEA R59, P4, R27, c[0x0][0x168], 0x1 ;  /* 0x00005a001b3b7a11 */ /* 0x000fe400078808ff */
[----:B------:R-:W-:Y:S02]  /*2930*/  LEA R12, P5, R29, c[0x0][0x168], 0x1 ;  /* 0x00005a001d0c7a11 */ /* 0x000fe400078a08ff */
[----:B------:R-:W-:Y:S02]  /*2940*/  LEA.HI.X.SX32 R50, R17, c[0x0][0x16c], 0x1, P6 ;  /* 0x00005b0011327a11 */ /* 0x000fe400030f0eff */
[----:B------:R-:W-:-:S02]  /*2950*/  LEA.HI.X.SX32 R74, R19, c[0x0][0x16c], 0x1, P0 ;  /* 0x00005b00134a7a11 */ /* 0x000fc400000f0eff */
[----:B------:R-:W-:Y:S02]  /*2960*/  LEA.HI.X.SX32 R52, R21, c[0x0][0x16c], 0x1, P1 ;  /* 0x00005b0015347a11 */ /* 0x000fe400008f0eff */
[----:B------:R-:W-:Y:S02]  /*2970*/  LEA.HI.X.SX32 R78, R23, c[0x0][0x16c], 0x1, P2 ;  /* 0x00005b00174e7a11 */ /* 0x000fe400010f0eff */
[----:B------:R-:W-:Y:S02]  /*2980*/  LEA.HI.X.SX32 R54, R25, c[0x0][0x16c], 0x1, P3 ;  /* 0x00005b0019367a11 */ /* 0x000fe400018f0eff */
[----:B------:R-:W-:Y:S02]  /*2990*/  LEA.HI.X.SX32 R58, R27, c[0x0][0x16c], 0x1, P4 ;  /* 0x00005b001b3a7a11 */ /* 0x000fe400020f0eff */
[----:B------:R-:W-:Y:S02]  /*29a0*/  LEA.HI.X.SX32 R13, R29, c[0x0][0x16c], 0x1, P5 ;  /* 0x00005b001d0d7a11 */ /* 0x000fe400028f0eff */
[----:B------:R-:W-:-:S02]  /*29b0*/  LOP3.LUT R73, R73, 0x30, R8, 0x78, !PT ;  /* 0x0000003049497812 */ /* 0x000fc400078e7808 */
[----:B------:R-:W-:Y:S02]  /*29c0*/  LEA R61, P6, R31, c[0x0][0x168], 0x1 ;  /* 0x00005a001f3d7a11 */ /* 0x000fe400078c08ff */
[----:B------:R-:W-:Y:S02]  /*29d0*/  LEA R62, P0, R18, c[0x0][0x168], 0x1 ;  /* 0x00005a00123e7a11 */ /* 0x000fe400078008ff */
[----:B------:R-:W-:Y:S02]  /*29e0*/  LEA R65, P1, R35, c[0x0][0x168], 0x1 ;  /* 0x00005a0023417a11 */ /* 0x000fe400078208ff */
[----:B------:R-:W-:Y:S02]  /*29f0*/  LEA R57, P2, R37, c[0x0][0x168], 0x1 ;  /* 0x00005a0025397a11 */ /* 0x000fe400078408ff */
[----:B------:R-:W-:Y:S02]  /*2a00*/  LEA R66, P3, R39, c[0x0][0x168], 0x1 ;  /* 0x00005a0027427a11 */ /* 0x000fe400078608ff */
[----:B------:R-:W-:-:S02]  /*2a10*/  LEA R70, P4, R41, c[0x0][0x168], 0x1 ;  /* 0x00005a0029467a11 */ /* 0x000fc400078808ff */
[----:B------:R-:W-:Y:S02]  /*2a20*/  LEA R136, P5, R133, c[0x0][0x168], 0x1 ;  /* 0x00005a0085887a11 */ /* 0x000fe400078a08ff */
[----:B------:R-:W-:Y:S02]  /*2a30*/  LOP3.LUT R6, R73, 0x400, R154, 0xf8, !PT ;  /* 0x0000040049067812 */ /* 0x000fe400078ef89a */
[----:B------:R-:W-:Y:S02]  /*2a40*/  LEA.HI.X.SX32 R60, R31, c[0x0][0x16c], 0x1, P6 ;  /* 0x00005b001f3c7a11 */ /* 0x000fe400030f0eff */
[----:B------:R-:W-:Y:S02]  /*2a50*/  LEA.HI.X.SX32 R63, R18, c[0x0][0x16c], 0x1, P0 ;  /* 0x00005b00123f7a11 */ /* 0x000fe400000f0eff */
[----:B------:R-:W-:Y:S02]  /*2a60*/  LEA.HI.X.SX32 R64, R35, c[0x0][0x16c], 0x1, P1 ;  /* 0x00005b0023407a11 */ /* 0x000fe400008f0eff */
[----:B------:R-:W-:-:S02]  /*2a70*/  LEA.HI.X.SX32 R56, R37, c[0x0][0x16c], 0x1, P2 ;  /* 0x00005b0025387a11 */ /* 0x000fc400010f0eff */
[----:B------:R-:W-:Y:S02]  /*2a80*/  LEA.HI.X.SX32 R67, R39, c[0x0][0x16c], 0x1, P3 ;  /* 0x00005b0027437a11 */ /* 0x000fe400018f0eff */
[----:B------:R-:W-:Y:S02]  /*2a90*/  LEA.HI.X.SX32 R71, R41, c[0x0][0x16c], 0x1, P4 ;  /* 0x00005b0029477a11 */ /* 0x000fe400020f0eff */
[----:B------:R-:W-:Y:S02]  /*2aa0*/  LEA.HI.X.SX32 R133, R133, c[0x0][0x16c], 0x1, P5 ;  /* 0x00005b0085857a11 */ /* 0x000fe400028f0eff */
[----:B------:R-:W-:Y:S02]  /*2ab0*/  LEA R73, P6, R45, c[0x0][0x168], 0x1 ;  /* 0x00005a002d497a11 */ /* 0x000fe400078c08ff */
[----:B------:R-:W-:Y:S02]  /*2ac0*/  LEA R153, P0, R47, c[0x0][0x168], 0x1 ;  /* 0x00005a002f997a11 */ /* 0x000fe400078008ff */
        /* <DEDUP_REMOVED lines=12> */
[----:B------:R-:W-:-:S02]  /*2b90*/  LEA R18, P6, R46, c[0x0][0x168], 0x1 ;  /* 0x00005a002e127a11 */ /* 0x000fc400078c08ff */
[----:B------:R-:W-:Y:S02]  /*2ba0*/  LEA R26, P0, R80, c[0x0][0x168], 0x1 ;  /* 0x00005a00501a7a11 */ /* 0x000fe400078008ff */
[----:B------:R-:W-:Y:S02]  /*2bb0*/  LEA R16, P1, R81, c[0x0][0x168], 0x1 ;  /* 0x00005a0051107a11 */ /* 0x000fe400078208ff */
[----:B------:R-:W-:Y:S02]  /*2bc0*/  LEA R40, P2, R82, c[0x0][0x168], 0x1 ;  /* 0x00005a0052287a11 */ /* 0x000fe400078408ff */
[----:B------:R-:W-:Y:S02]  /*2bd0*/  LEA R30, P3, R83, c[0x0][0x168], 0x1 ;  /* 0x00005a00531e7a11 */ /* 0x000fe400078608ff */
[----:B------:R-:W-:Y:S02]  /*2be0*/  LEA R38, P4, R84, c[0x0][0x168], 0x1 ;  /* 0x00005a0054267a11 */ /* 0x000fe400078808ff */
[----:B------:R-:W-:-:S02]  /*2bf0*/  LEA R36, P5, R85, c[0x0][0x168], 0x1 ;  /* 0x00005a0055247a11 */ /* 0x000fc400078a08ff */
[C---:B------:R-:W-:Y:S02]  /*2c00*/  LOP3.LUT R7, R2.reuse, 0x20, RZ, 0x3c, !PT ;  /* 0x0000002002077812 */ /* 0x040fe400078e3cff */
[C---:B------:R-:W-:Y:S02]  /*2c10*/  LOP3.LUT R8, R2.reuse, 0x40, RZ, 0x3c, !PT ;  /* 0x0000004002087812 */ /* 0x040fe400078e3cff */
[----:B------:R-:W-:Y:S02]  /*2c20*/  LOP3.LUT R9, R2, 0x60, RZ, 0x3c, !PT ;  /* 0x0000006002097812 */ /* 0x000fe400078e3cff */
[----:B------:R-:W-:Y:S02]  /*2c30*/  LOP3.LUT R10, R6, 0x40, RZ, 0x3c, !PT ;  /* 0x00000040060a7812 */ /* 0x000fe400078e3cff */
[----:B------:R-:W-:Y:S02]  /*2c40*/  LOP3.LUT R219, R3, 0x40, RZ, 0x3c, !PT ;  /* 0x0000004003db7812 */ /* 0x000fe400078e3cff */
[----:B------:R-:W-:-:S02]  /*2c50*/  LEA.HI.X.SX32 R19, R46, c[0x0][0x16c], 0x1, P6 ;  /* 0x00005b002e137a11 */ /* 0x000fc400030f0eff */
[----:B------:R-:W-:Y:S02]  /*2c60*/  LEA.HI.X.SX32 R27, R80, c[0x0][0x16c], 0x1, P0 ;  /* 0x00005b00501b7a11 */ /* 0x000fe400000f0eff */
[----:B------:R-:W-:Y:S02]  /*2c70*/  LEA.HI.X.SX32 R17, R81, c[0x0][0x16c], 0x1, P1 ;  /* 0x00005b0051117a11 */ /* 0x000fe400008f0eff */
[----:B------:R-:W-:Y:S02]  /*2c80*/  LEA.HI.X.SX32 R41, R82, c[0x0][0x16c], 0x1, P2 ;  /* 0x00005b0052297a11 */ /* 0x000fe400010f0eff */
[----:B------:R-:W-:Y:S02]  /*2c90*/  LEA.HI.X.SX32 R31, R83, c[0x0][0x16c], 0x1, P3 ;  /* 0x00005b00531f7a11 */ /* 0x000fe400018f0eff */
[----:B------:R-:W-:Y:S02]  /*2ca0*/  LEA.HI.X.SX32 R39, R84, c[0x0][0x16c], 0x1, P4 ;  /* 0x00005b0054277a11 */ /* 0x000fe400020f0eff */
[----:B------:R-:W-:-:S02]  /*2cb0*/  LEA.HI.X.SX32 R37, R85, c[0x0][0x16c], 0x1, P5 ;  /* 0x00005b0055257a11 */ /* 0x000fc400028f0eff */
.L_x_3:
[----:B------:R-:W-:Y:S01]  /*2cc0*/  ISETP.GE.AND P0, PT, R0, UR4, PT ;  /* 0x0000000400007c0c */ /* 0x000fe2000bf06270 */
[----:B------:R-:W-:Y:S01]  /*2cd0*/  IMAD.WIDE R14, R252, 0x2, R32 ;  /* 0x00000002fc0e7825 */ /* 0x000fe200078e0220 */
[----:B------:R-:W-:-:S02]  /*2ce0*/  ISETP.GE.AND P1, PT, R215, UR4, PT ;  /* 0x00000004d7007c0c */ /* 0x000fc4000bf26270 */
[----:B------:R-:W-:Y:S02]  /*2cf0*/  PRMT R86, RZ, 0x7610, R86 ;  /* 0x00007610ff567816 */ /* 0x000fe40000000056 */
[----:B------:R-:W-:-:S07]  /*2d00*/  PRMT R87, RZ, 0x7610, R87 ;  /* 0x00007610ff577816 */ /* 0x000fce0000000057 */
[----:B------:R0:W2:Y:S01]  /*2d10*/  @!P0 LDG.E.U16 R86, [R14.64] ;  /* 0x000000060e568981 */ /* 0x0000a2000c1e1500 */
[----:B------:R-:W-:Y:S02]  /*2d20*/  ISETP.GE.AND P0, PT, R211, UR4, PT ;  /* 0x00000004d3007c0c */ /* 0x000fe4000bf06270 */
[----:B------:R-:W-:Y:S01]  /*2d30*/  PRMT R88, RZ, 0x7610, R88 ;  /* 0x00007610ff587816 */ /* 0x000fe20000000058 */
[----:B0-----:R-:W-:-:S05]  /*2d40*/  IMAD.WIDE R14, R224, 0x2, R32 ;  /* 0x00000002e00e7825 */ /* 0x001fca00078e0220 */
[----:B------:R0:W3:Y:S01]  /*2d50*/  @!P1 LDG.E.U16 R87, [R14.64] ;  /* 0x000000060e579981 */ /* 0x0000e2000c1e1500 */
[----:B------:R-:W-:Y:S02]  /*2d60*/  ISETP.GE.AND P1, PT, R207, UR4, PT ;  /* 0x00000004cf007c0c */ /* 0x000fe4000bf26270 */
[----:B------:R-:W-:Y:S01]  /*2d70*/  PRMT R89, RZ, 0x7610, R89 ;  /* 0x00007610ff597816 */ /* 0x000fe20000000059 */
[----:B0-----:R-:W-:-:S05]  /*2d80*/  IMAD.WIDE R14, R228, 0x2, R32 ;  /* 0x00000002e40e7825 */ /* 0x001fca00078e0220 */
[----:B------:R0:W4:Y:S01]  /*2d90*/  @!P0 LDG.E.U16 R88, [R14.64] ;  /* 0x000000060e588981 */ /* 0x000122000c1e1500 */
[----:B------:R-:W-:Y:S02]  /*2da0*/  ISETP.GE.AND P0, PT, R203, UR4, PT ;  /* 0x00000004cb007c0c */ /* 0x000fe4000bf06270 */
[----:B------:R-:W-:Y:S01]  /*2db0*/  PRMT R90, RZ, 0x7610, R90 ;  /* 0x00007610ff5a7816 */ /* 0x000fe2000000005a */
[----:B0-----:R-:W-:-:S05]  /*2dc0*/  IMAD.WIDE R14, R232, 0x2, R32 ;  /* 0x00000002e80e7825 */ /* 0x001fca00078e0220 */
[----:B------:R0:W5:Y:S01]  /*2dd0*/  @!P1 LDG.E.U16 R89, [R14.64] ;  /* 0x000000060e599981 */ /* 0x000162000c1e1500 */
[----:B------:R-:W-:Y:S02]  /*2de0*/  ISETP.GE.AND P1, PT, R199, UR4, PT ;  /* 0x00000004c7007c0c */ /* 0x000fe4000bf26270 */
[----:B------:R-:W-:Y:S01]  /*2df0*/  PRMT R91, RZ, 0x7610, R91 ;  /* 0x00007610ff5b7816 */ /* 0x000fe2000000005b */
[----:B0-----:R-:W-:-:S05]  /*2e00*/  IMAD.WIDE R14, R236, 0x2, R32 ;  /* 0x00000002ec0e7825 */ /* 0x001fca00078e0220 */
[----:B------:R0:W2:Y:S01]  /*2e10*/  @!P0 LDG.E.U16 R90, [R14.64] ;  /* 0x000000060e5a8981 */ /* 0x0000a2000c1e1500 */
        /* <DEDUP_REMOVED lines=80> */
[----:B------:R-:W-:Y:S01]  /*3320*/  ISETP.GE.AND P0, PT, R208, UR4, PT ;  /* 0x00000004d0007c0c */ /* 0x000fe2000bf06270 */
[----:B0-----:R-:W-:Y:S01]  /*3330*/  IMAD.WIDE R14, R227, 0x2, R32 ;  /* 0x00000002e30e7825 */ /* 0x001fe200078e0220 */
[----:B------:R-:W-:-:S04]  /*3340*/  PRMT R103, RZ, 0x7610, R103 ;  /* 0x00007610ff677816 */ /* 0x000fc80000000067 */
[----:B------:R0:W5:Y:S01]  /*3350*/  @!P1 LDG.E.U16 R124, [R14.64] ;  /* 0x000000060e7c9981 */ /* 0x000162000c1e1500 */
[----:B------:R-:W-:Y:S02]  /*3360*/  ISETP.GE.AND P1, PT, R204, UR4, PT ;  /* 0x00000004cc007c0c */ /* 0x000fe4000bf26270 */
[----:B------:R-:W-:Y:S01]  /*3370*/  PRMT R102, RZ, 0x7610, R102 ;  /* 0x00007610ff667816 */ /* 0x000fe20000000066 */
[----:B0-----:R-:W-:-:S05]  /*3380*/  IMAD.WIDE R14, R231, 0x2, R32 ;  /* 0x00000002e70e7825 */ /* 0x001fca00078e0220 */
[----:B------:R0:W5:Y:S01]  /*3390*/  @!P0 LDG.E.U16 R103, [R14.64] ;  /* 0x000000060e678981 */ /* 0x000162000c1e1500 */
[----:B------:R-:W-:Y:S01]  /*33a0*/  ISETP.GE.AND P0, PT, R200, UR4, PT ;  /* 0x00000004c8007c0c */ /* 0x000fe2000bf06270 */
[----:B0-----:R-:W-:-:S05]  /*33b0*/  IMAD.WIDE R14, R235, 0x2, R32 ;  /* 0x00000002eb0e7825 */ /* 0x001fca00078e0220 */
[----:B------:R0:W5:Y:S01]  /*33c0*/  @!P1 LDG.E.U16 R102, [R14.64] ;  /* 0x000000060e669981 */ /* 0x000162000c1e1500 */
[----:B------:R-:W-:Y:S02]  /*33d0*/  ISETP.GE.AND P1, PT, R196, UR4, PT ;  /* 0x00000004c4007c0c */ /* 0x000fe4000bf26270 */
[----:B------:R-:W-:Y:S02]  /*33e0*/  PRMT R101, RZ, 0x7610, R101 ;  /* 0x00007610ff657816 */ /* 0x000fe40000000065 */
[----:B------:R-:W-:Y:S01]  /*33f0*/  PRMT R81, RZ, 0x7610, R81 ;  /* 0x00007610ff517816 */ /* 0x000fe20000000051 */
[----:B0-----:R-:W-:Y:S01]  /*3400*/  IMAD.WIDE R14, R239, 0x2, R32 ;  /* 0x00000002ef0e7825 */ /* 0x001fe200078e0220 */
[----:B------:R-:W0:Y:S04]  /*3410*/  S2R R147, SR_TID.X ;  /* 0x0000000000937919 */ /* 0x000e280000002100 */
[----:B------:R1:W5:Y:S01]  /*3420*/  @!P0 LDG.E.U16 R101, [R14.64] ;  /* 0x000000060e658981 */ /* 0x000362000c1e1500 */
[----:B------:R-:W-:-:S02]  /*3430*/  ISETP.GE.AND P0, PT, R192, UR4, PT ;  /* 0x00000004c0007c0c */ /* 0x000fc4000bf06270 */
[----:B------:R-:W-:Y:S01]  /*3440*/  PRMT R80, RZ, 0x7610, R80 ;  /* 0x00007610ff507816 */ /* 0x000fe20000000050 */
[----:B-1----:R-:W-:-:S05]  /*3450*/  IMAD.WIDE R14, R243, 0x2, R32 ;  /* 0x00000002f30e7825 */ /* 0x002fca00078e0220 */
[----:B------:R1:W5:Y:S01]  /*3460*/  @!P1 LDG.E.U16 R81, [R14.64] ;  /* 0x000000060e519981 */ /* 0x000362000c1e1500 */
[----:B------:R-:W-:Y:S02]  /*3470*/  ISETP.GE.AND P1, PT, R188, UR4, PT ;  /* 0x00000004bc007c0c */ /* 0x000fe4000bf26270 */
[----:B------:R-:W-:Y:S02]  /*3480*/  PRMT R85, RZ, 0x7610, R85 ;  /* 0x00007610ff557816 */ /* 0x000fe40000000055 */
[----:B0-----:R-:W-:Y:S01]  /*3490*/  LOP3.LUT R147, R147, 0x3f, RZ, 0xc0, !PT ;  /* 0x0000003f93937812 */ /* 0x001fe200078ec0ff */
[----:B-1----:R-:W-:-:S05]  /*34a0*/  IMAD.WIDE R14, R247, 0x2, R32 ;  /* 0x00000002f70e7825 */ /* 0x002fca00078e0220 */
[----:B------:R0:W5:Y:S01]  /*34b0*/  @!P0 LDG.E.U16 R80, [R14.64] ;  /* 0x000000060e508981 */ /* 0x000162000c1e1500 */
[----:B------:R-:W-:Y:S01]  /*34c0*/  ISETP.GE.AND P0, PT, R147, UR4, PT ;  /* 0x0000000493007c0c */ /* 0x000fe2000bf06270 */
[----:B0-----:R-:W-:-:S05]  /*34d0*/  IMAD.WIDE R14, R251, 0x2, R32 ;  /* 0x00000002fb0e7825 */ /* 0x001fca00078e0220 */
[----:B------:R0:W5:Y:S01]  /*34e0*/  @!P1 LDG.E.U16 R85, [R14.64] ;  /* 0x000000060e559981 */ /* 0x000162000c1e1500 */
[----:B------:R-:W-:-:S03]  /*34f0*/  PRMT R84, RZ, 0x7610, R84 ;  /* 0x00007610ff547816 */ /* 0x000fc60000000054 */
[----:B------:R-:W-:Y:S01]  /*3500*/  BAR.SYNC.DEFER_BLOCKING 0x0 ;  /* 0x0000000000007b1d */ /* 0x000fe20000010000 */
[----:B------:R-:W-:Y:S01]  /*3510*/  PRMT R83, RZ, 0x7610, R83 ;  /* 0x00007610ff537816 */ /* 0x000fe20000000053 */
[----:B0-----:R-:W-:Y:S01]  /*3520*/  IMAD.WIDE R14, R4, 0x2, R36 ;  /* 0x00000002040e7825 */ /* 0x001fe200078e0224 */
[----:B------:R-:W-:-:S04]  /*3530*/  PRMT R82, RZ, 0x7610, R82 ;  /* 0x00007610ff527816 */ /* 0x000fc80000000052 */
[----:B------:R0:W5:Y:S02]  /*3540*/  @!P0 LDG.E.U16 R84, [R14.64] ;  /* 0x000000060e548981 */ /* 0x000164000c1e1500 */
[----:B0-----:R-:W-:-:S05]  /*3550*/  IMAD.WIDE R14, R4, 0x2, R38 ;  /* 0x00000002040e7825 */ /* 0x001fca00078e0226 */
[----:B------:R0:W5:Y:S04]  /*3560*/  @!P0 LDG.E.U16 R83, [R14.64] ;  /* 0x000000060e538981 */ /* 0x000168000c1e1500 */
[----:B--2---:R1:W-:Y:S01]  /*3570*/  STS.U16 [R2], R86 ;  /* 0x0000005602007388 */ /* 0x0043e20000000400 */
[----:B0-----:R-:W-:Y:S01]  /*3580*/  IMAD.WIDE R14, R4, 0x2, R30 ;  /* 0x00000002040e7825 */ /* 0x001fe200078e021e */
[----:B-1----:R-:W-:-:S04]  /*3590*/  PRMT R86, RZ, 0x7610, R86 ;  /* 0x00007610ff567816 */ /* 0x002fc80000000056 */
[----:B------:R0:W2:Y:S04]  /*35a0*/  @!P0 LDG.E.U16 R82, [R14.64] ;  /* 0x000000060e528981 */ /* 0x0000a8000c1e1500 */
[----:B---3--:R1:W-:Y:S01]  /*35b0*/  STS.U16 [R2+0x400], R87 ;  /* 0x0004005702007388 */ /* 0x0083e20000000400 */
[----:B0-----:R-:W-:Y:S01]  /*35c0*/  IMAD.WIDE R14, R4, 0x2, R40 ;  /* 0x00000002040e7825 */ /* 0x001fe200078e0228 */
[----:B-1----:R-:W-:-:S04]  /*35d0*/  PRMT R87, RZ, 0x7610, R87 ;  /* 0x00007610ff577816 */ /* 0x002fc80000000057 */
[----:B------:R0:W3:Y:S04]  /*35e0*/  @!P0 LDG.E.U16 R86, [R14.64] ;  /* 0x000000060e568981 */ /* 0x0000e8000c1e1500 */
[----:B----4-:R1:W-:Y:S01]  /*35f0*/  STS.U16 [R2+0x800], R88 ;  /* 0x0008005802007388 */ /* 0x0103e20000000400 */
[----:B0-----:R-:W-:Y:S01]  /*3600*/  IMAD.WIDE R14, R4, 0x2, R16 ;  /* 0x00000002040e7825 */ /* 0x001fe200078e0210 */
[----:B-1----:R-:W-:-:S04]  /*3610*/  PRMT R88, RZ, 0x7610, R88 ;  /* 0x00007610ff587816 */ /* 0x002fc80000000058 */
[----:B------:R0:W4:Y:S02]  /*3620*/  @!P0 LDG.E.U16 R87, [R14.64] ;  /* 0x000000060e578981 */ /* 0x000124000c1e1500 */
[----:B0-----:R-:W-:Y:S02]  /*3630*/  IMAD.WIDE R14, R4, 0x2, R26 ;  /* 0x00000002040e7825 */ /* 0x001fe400078e021a */
[----:B-----5:R0:W-:Y:S04]  /*3640*/  STS.U16 [R2+0xc00], R89 ;  /* 0x000c005902007388 */ /* 0x0201e80000000400 */
[----:B------:R1:W5:Y:S01]  /*3650*/  @!P0 LDG.E.U16 R88, [R14.64] ;  /* 0x000000060e588981 */ /* 0x000362000c1e1500 */
[----:B0-----:R-:W-:Y:S01]  /*3660*/  PRMT R89, RZ, 0x7610, R89 ;  /* 0x00007610ff597816 */ /* 0x001fe20000000059 */
[----:B-1----:R-:W-:-:S02]  /*3670*/  IMAD.MOV.U32 R14, RZ, RZ, R18 ;  /* 0x000000ffff0e7224 */ /* 0x002fc400078e0012 */
[----:B------:R-:W-:-:S04]  /*3680*/  IMAD.MOV.U32 R15, RZ, RZ, R19 ;  /* 0x000000ffff0f7224 */ /* 0x000fc800078e0013 */
[----:B------:R-:W-:Y:S01]  /*3690*/  IMAD.WIDE R18, R4, 0x2, R14 ;  /* 0x0000000204127825 */ /* 0x000fe200078e020e */
[----:B------:R0:W-:Y:S04]  /*36a0*/  STS.U16 [R2+0x1000], R90 ;  /* 0x0010005a02007388 */ /* 0x0001e80000000400 */
[----:B------:R1:W2:Y:S01]  /*36b0*/  @!P0 LDG.E.U16 R89, [R18.64] ;  /* 0x0000000612598981 */ /* 0x0002a2000c1e1500 */
[----:B0-----:R-:W-:Y:S01]  /*36c0*/  PRMT R90, RZ, 0x7610, R90 ;  /* 0x00007610ff5a7816 */ /* 0x001fe2000000005a */
[----:B-1----:R-:W-:Y:S02]  /*36d0*/  IMAD.MOV.U32 R18, RZ, RZ, R20 ;  /* 0x000000ffff127224 */ /* 0x002fe400078e0014 */
[----:B------:R-:W-:-:S04]  /*36e0*/  IMAD.MOV.U32 R19, RZ, RZ, R21 ;  /* 0x000000ffff137224 */ /* 0x000fc800078e0015 */
[C---:B------:R-:W-:Y:S01]  /*36f0*/  IMAD.WIDE R20, R4.reuse, 0x2, R18 ;  /* 0x0000000204147825 */ /* 0x040fe200078e0212 */
[----:B------:R0:W-:Y:S04]  /*3700*/  STS.U16 [R2+0x1400], R91 ;  /* 0x0014005b02007388 */ /* 0x0001e80000000400 */
[----:B------:R1:W2:Y:S01]  /*3710*/  @!P0 LDG.E.U16 R90, [R20.64] ;  /* 0x00000006145a8981 */ /* 0x0002a2000c1e1500 */
[----:B0-----:R-:W-:Y:S01]  /*3720*/  PRMT R91, RZ, 0x7610, R91 ;  /* 0x00007610ff5b7816 */ /* 0x001fe2000000005b */
[----:B-1----:R-:W-:Y:S02]  /*3730*/  IMAD.WIDE R20, R4, 0x2, R24 ;  /* 0x0000000204147825 */ /* 0x002fe400078e0218 */
[----:B------:R0:W-:Y:S01]  /*3740*/  STS.U16 [R2+0x1800], R100 ;  /* 0x0018006402007388 */ /* 0x0001e20000000400 */
[----:B------:R-:W-:-:S03]  /*3750*/  LOP3.LUT R23, R23, R22, RZ, 0x3c, !PT ;  /* 0x0000001617177212 */ /* 0x000fc600078e3cff */
[----:B------:R1:W2:Y:S01]  /*3760*/  @!P0 LDG.E.U16 R91, [R20.64] ;  /* 0x00000006145b8981 */ /* 0x0002a2000c1e1500 */
[----:B------:R-:W-:Y:S02]  /*3770*/  LOP3.LUT R22, R23, R22, RZ, 0x3c, !PT ;  /* 0x0000001617167212 */ /* 0x000fe400078e3cff */
[----:B0-----:R-:W-:Y:S01]  /*3780*/  PRMT R100, RZ, 0x7610, R100 ;  /* 0x00007610ff647816 */ /* 0x001fe20000000064 */
[----:B-1----:R-:W-:Y:S01]  /*3790*/  IMAD.WIDE R20, R4, 0x2, R34 ;  /* 0x0000000204147825 */ /* 0x002fe200078e0222 */
[----:B------:R0:W-:Y:S01]  /*37a0*/  STS.U16 [R2+0x1c00], R144 ;  /* 0x001c009002007388 */ /* 0x0001e20000000400 */
[----:B------:R-:W-:-:S03]  /*37b0*/  LOP3.LUT R153, R153, R152, RZ, 0x3c, !PT ;  /* 0x0000009899997212 */ /* 0x000fc600078e3cff */
[----:B------:R1:W2:Y:S01]  /*37c0*/  @!P0 LDG.E.U16 R100, [R20.64] ;  /* 0x0000000614648981 */ /* 0x0002a2000c1e1500 */
[----:B------:R-:W-:Y:S02]  /*37d0*/  LOP3.LUT R23, R23, R22, RZ, 0x3c, !PT ;  /* 0x0000001617177212 */ /* 0x000fe400078e3cff */
[----:B0-----:R-:W-:Y:S01]  /*37e0*/  PRMT R144, RZ, 0x7610, R144 ;  /* 0x00007610ff907816 */ /* 0x001fe20000000090 */
[----:B-1----:R-:W-:Y:S01]  /*37f0*/  IMAD.WIDE R20, R4, 0x2, R28 ;  /* 0x0000000204147825 */ /* 0x002fe200078e021c */
[----:B------:R-:W-:Y:S01]  /*3800*/  LOP3.LUT R152, R153, R152, RZ, 0x3c, !PT ;  /* 0x0000009899987212 */ /* 0x000fe200078e3cff */
[----:B------:R0:W-:Y:S01]  /*3810*/  STS.U16 [R7+0x100], R143 ;  /* 0x0001008f07007388 */ /* 0x0001e20000000400 */
[----:B------:R-:W-:-:S03]  /*3820*/  LOP3.LUT R73, R73, R72, RZ, 0x3c, !PT ;  /* 0x0000004849497212 */ /* 0x000fc600078e3cff */
[----:B------:R1:W2:Y:S01]  /*3830*/  @!P0 LDG.E.U16 R144, [R20.64] ;  /* 0x0000000614908981 */ /* 0x0002a2000c1e1500 */
[----:B------:R-:W-:Y:S02]  /*3840*/  LOP3.LUT R153, R153, R152, RZ, 0x3c, !PT ;  /* 0x0000009899997212 */ /* 0x000fe400078e3cff */
[----:B0-----:R-:W-:Y:S01]  /*3850*/  PRMT R143, RZ, 0x7610, R143 ;  /* 0x00007610ff8f7816 */ /* 0x001fe2000000008f */
[----:B-1----:R-:W-:Y:S01]  /*3860*/  IMAD.WIDE R20, R4, 0x2, R22 ;  /* 0x0000000204147825 */ /* 0x002fe200078e0216 */
[C---:B------:R-:W-:Y:S01]  /*3870*/  LOP3.LUT R72, R73.reuse, R72, RZ, 0x3c, !PT ;  /* 0x0000004849487212 */ /* 0x040fe200078e3cff */
[----:B------:R0:W-:Y:S04]  /*3880*/  STS.U16 [R7+0x500], R142 ;  /* 0x0005008e07007388 */ /* 0x0001e80000000400 */
[----:B------:R1:W2:Y:S01]  /*3890*/  @!P0 LDG.E.U16 R143, [R20.64] ;  /* 0x00000006148f8981 */ /* 0x0002a2000c1e1500 */
[----:B------:R-:W-:-:S02]  /*38a0*/  LOP3.LUT R73, R73, R72, RZ, 0x3c, !PT ;  /* 0x0000004849497212 */ /* 0x000fc400078e3cff */
[----:B0-----:R-:W-:Y:S01]  /*38b0*/  PRMT R142, RZ, 0x7610, R142 ;  /* 0x00007610ff8e7816 */ /* 0x001fe2000000008e */
[----:B-1----:R-:W-:Y:S01]  /*38c0*/  IMAD.WIDE R20, R4, 0x2, R152 ;  /* 0x0000000204147825 */ /* 0x002fe200078e0298 */
[----:B------:R-:W-:-:S04]  /*38d0*/  PRMT R145, RZ, 0x7610, R145 ;  /* 0x00007610ff917816 */ /* 0x000fc80000000091 */
[----:B------:R0:W2:Y:S04]  /*38e0*/  @!P0 LDG.E.U16 R142, [R20.64] ;  /* 0x00000006148e8981 */ /* 0x0000a8000c1e1500 */
[----:B------:R-:W-:Y:S01]  /*38f0*/  STS.U16 [R7+0x900], R45 ;  /* 0x0009002d07007388 */ /* 0x000fe20000000400 */
[----:B0-----:R-:W-:-:S03]  /*3900*/  IMAD.WIDE R20, R4, 0x2, R72 ;  /* 0x0000000204147825 */ /* 0x001fc600078e0248 */
[----:B------:R0:W-:Y:S04]  /*3910*/  STS.U16 [R7+0xd00], R44 ;  /* 0x000d002c07007388 */ /* 0x0001e80000000400 */
[----:B------:R1:W2:Y:S01]  /*3920*/  @!P0 LDG.E.U16 R145, [R20.64] ;  /* 0x0000000614918981 */ /* 0x0002a2000c1e1500 */
[----:B------:R-:W-:Y:S01]  /*3930*/  LOP3.LUT R57, R57, R56, RZ, 0x3c, !PT ;  /* 0x0000003839397212 */ /* 0x000fe200078e3cff */
[----:B-1----:R-:W-:Y:S02]  /*3940*/  IMAD.MOV.U32 R20, RZ, RZ, R136 ;  /* 0x000000ffff147224 */ /* 0x002fe400078e0088 */
[--C-:B------:R-:W-:Y:S01]  /*3950*/  IMAD.MOV.U32 R21, RZ, RZ, R133.reuse ;  /* 0x000000ffff157224 */ /* 0x100fe200078e0085 */
[----:B------:R-:W-:-:S03]  /*3960*/  PRMT R133, RZ, 0x7610, R133 ;  /* 0x00007610ff857816 */ /* 0x000fc60000000085 */
[----:B0-----:R-:W-:Y:S01]  /*3970*/  IMAD.WIDE R44, R4, 0x2, R20 ;  /* 0x00000002042c7825 */ /* 0x001fe200078e0214 */
[----:B------:R-:W-:-:S04]  /*3980*/  PRMT R136, RZ, 0x7610, R136 ;  /* 0x00007610ff887816 */ /* 0x000fc80000000088 */
[----:B------:R0:W3:Y:S01]  /*3990*/  @!P0 LDG.E.U16 R133, [R44.64] ;  /* 0x000000062c858981 */ /* 0x0000e2000c1e1500 */
[----:B------:R-:W-:Y:S02]  /*39a0*/  LOP3.LUT R56, R57, R56, RZ, 0x3c, !PT ;  /* 0x0000003839387212 */ /* 0x000fe400078e3cff */
[----:B------:R-:W-:Y:S01]  /*39b0*/  LOP3.LUT R65, R65, R64, RZ, 0x3c, !PT ;  /* 0x0000004041417212 */ /* 0x000fe200078e3cff */
[----:B------:R1:W-:Y:S04]  /*39c0*/  STS.U16 [R7+0x1500], R140 ;  /* 0x0015008c07007388 */ /* 0x0003e80000000400 */
[----:B------:R1:W-:Y:S01]  /*39d0*/  STS.U16 [R7+0x1900], R139 ;  /* 0x0019008b07007388 */ /* 0x0003e20000000400 */
[----:B0-----:R-:W-:Y:S01]  /*39e0*/  IMAD.WIDE R44, R4, 0x2, R70 ;  /* 0x00000002042c7825 */ /* 0x001fe200078e0246 */
[----:B------:R-:W-:-:S02]  /*39f0*/  LOP3.LUT R57, R57, R56, RZ, 0x3c, !PT ;  /* 0x0000003839397212 */ /* 0x000fc400078e3cff */
[----:B------:R0:W-:Y:S01]  /*3a00*/  STS.U16 [R7+0x1d00], R138 ;  /* 0x001d008a07007388 */ /* 0x0001e20000000400 */
[----:B-1----:R-:W-:-:S03]  /*3a10*/  PRMT R140, RZ, 0x7610, R140 ;  /* 0x00007610ff8c7816 */ /* 0x002fc6000000008c */
[----:B------:R1:W3:Y:S01]  /*3a20*/  @!P0 LDG.E.U16 R136, [R44.64] ;  /* 0x000000062c888981 */ /* 0x0002e2000c1e1500 */
[C---:B------:R-:W-:Y:S02]  /*3a30*/  LOP3.LUT R64, R65.reuse, R64, RZ, 0x3c, !PT ;  /* 0x0000004041407212 */ /* 0x040fe400078e3cff */
[----:B------:R-:W-:Y:S01]  /*3a40*/  PRMT R139, RZ, 0x7610, R139 ;  /* 0x00007610ff8b7816 */ /* 0x000fe2000000008b */
[----:B------:R-:W-:Y:S01]  /*3a50*/  STS.U16 [R7+0x1100], R141 ;  /* 0x0011008d07007388 */ /* 0x000fe20000000400 */
[----:B-1----:R-:W-:Y:S01]  /*3a60*/  IMAD.WIDE R44, R4, 0x2, R66 ;  /* 0x00000002042c7825 */ /* 0x002fe200078e0242 */
[----:B------:R-:W-:-:S04]  /*3a70*/  LOP3.LUT R65, R65, R64, RZ, 0x3c, !PT ;  /* 0x0000004041417212 */ /* 0x000fc800078e3cff */
[----:B------:R1:W3:Y:S01]  /*3a80*/  @!P0 LDG.E.U16 R140, [R44.64] ;  /* 0x000000062c8c8981 */ /* 0x0002e2000c1e1500 */
[----:B0-----:R-:W-:Y:S02]  /*3a90*/  PRMT R138, RZ, 0x7610, R138 ;  /* 0x00007610ff8a7816 */ /* 0x001fe4000000008a */
[----:B------:R-:W-:Y:S01]  /*3aa0*/  LOP3.LUT R61, R61, R60, RZ, 0x3c, !PT ;  /* 0x0000003c3d3d7212 */ /* 0x000fe200078e3cff */
[----:B-1----:R-:W-:-:S03]  /*3ab0*/  IMAD.WIDE R44, R4, 0x2, R56 ;  /* 0x00000002042c7825 */ /* 0x002fc600078e0238 */
[C---:B------:R-:W-:Y:S02]  /*3ac0*/  LOP3.LUT R60, R61.reuse, R60, RZ, 0x3c, !PT ;  /* 0x0000003c3d3c7212 */ /* 0x040fe400078e3cff */
[----:B------:R0:W5:Y:S02]  /*3ad0*/  @!P0 LDG.E.U16 R139, [R44.64] ;  /* 0x000000062c8b8981 */ /* 0x000164000c1e1500 */
[----:B------:R-:W-:Y:S02]  /*3ae0*/  LOP3.LUT R61, R61, R60, RZ, 0x3c, !PT ;  /* 0x0000003c3d3d7212 */ /* 0x000fe400078e3cff */
[----:B------:R1:W-:Y:S01]  /*3af0*/  STS.U16 [R8+0x200], R137 ;  /* 0x0002008908007388 */ /* 0x0003e20000000400 */
[----:B0-----:R-:W-:Y:S01]  /*3b00*/  IMAD.WIDE R44, R4, 0x2, R64 ;  /* 0x00000002042c7825 */ /* 0x001fe200078e0240 */
[----:B-1----:R-:W-:-:S04]  /*3b10*/  PRMT R137, RZ, 0x7610, R137 ;  /* 0x00007610ff897816 */ /* 0x002fc80000000089 */
[----:B------:R0:W5:Y:S01]  /*3b20*/  @!P0 LDG.E.U16 R138, [R44.64] ;  /* 0x000000062c8a8981 */ /* 0x000162000c1e1500 */
[----:B------:R-:W-:-:S03]  /*3b30*/  LOP3.LUT R59, R59, R58, RZ, 0x3c, !PT ;  /* 0x0000003a3b3b7212 */ /* 0x000fc600078e3cff */
[----:B------:R1:W-:Y:S01]  /*3b40*/  STS.U16 [R8+0x600], R135 ;  /* 0x0006008708007388 */ /* 0x0003e20000000400 */
[----:B0-----:R-:W-:Y:S01]  /*3b50*/  IMAD.WIDE R44, R4, 0x2, R62 ;  /* 0x00000002042c7825 */ /* 0x001fe200078e023e */
[----:B-1----:R-:W-:-:S04]  /*3b60*/  PRMT R135, RZ, 0x7610, R135 ;  /* 0x00007610ff877816 */ /* 0x002fc80000000087 */
[----:B------:R0:W5:Y:S01]  /*3b70*/  @!P0 LDG.E.U16 R137, [R44.64] ;  /* 0x000000062c898981 */ /* 0x000162000c1e1500 */
[----:B------:R-:W-:Y:S02]  /*3b80*/  LOP3.LUT R58, R59, R58, RZ, 0x3c, !PT ;  /* 0x0000003a3b3a7212 */ /* 0x000fe400078e3cff */
[----:B------:R-:W-:Y:S01]  /*3b90*/  LOP3.LUT R55, R55, R54, RZ, 0x3c, !PT ;  /* 0x0000003637377212 */ /* 0x000fe200078e3cff */
[----:B------:R1:W-:Y:S01]  /*3ba0*/  STS.U16 [R8+0xa00], R134 ;  /* 0x000a008608007388 */ /* 0x0003e20000000400 */
[----:B0-----:R-:W-:Y:S01]  /*3bb0*/  IMAD.WIDE R44, R4, 0x2, R60 ;  /* 0x00000002042c7825 */ /* 0x001fe200078e023c */
[----:B------:R-:W-:Y:S02]  /*3bc0*/  LOP3.LUT R59, R59, R58, RZ, 0x3c, !PT ;  /* 0x0000003a3b3b7212 */ /* 0x000fe400078e3cff */
[----:B-1----:R-:W-:Y:S02]  /*3bd0*/  PRMT R134, RZ, 0x7610, R134 ;  /* 0x00007610ff867816 */ /* 0x002fe40000000086 */
[----:B------:R0:W5:Y:S01]  /*3be0*/  @!P0 LDG.E.U16 R135, [R44.64] ;  /* 0x000000062c878981 */ /* 0x000162000c1e1500 */
[----:B------:R-:W-:-:S03]  /*3bf0*/  LOP3.LUT R54, R55, R54, RZ, 0x3c, !PT ;  /* 0x0000003637367212 */ /* 0x000fc600078e3cff */
[----:B------:R1:W-:Y:S01]  /*3c00*/  STS.U16 [R8+0xe00], R132 ;  /* 0x000e008408007388 */ /* 0x0003e20000000400 */
[C---:B0-----:R-:W-:Y:S01]  /*3c10*/  IMAD.WIDE R44, R4.reuse, 0x2, R12 ;  /* 0x00000002042c7825 */ /* 0x041fe200078e020c */
[----:B------:R-:W-:Y:S02]  /*3c20*/  LOP3.LUT R55, R55, R54, RZ, 0x3c, !PT ;  /* 0x0000003637377212 */ /* 0x000fe400078e3cff */
[----:B-1----:R-:W-:Y:S02]  /*3c30*/  PRMT R132, RZ, 0x7610, R132 ;  /* 0x00007610ff847816 */ /* 0x002fe40000000084 */
[----:B------:R0:W5:Y:S01]  /*3c40*/  @!P0 LDG.E.U16 R134, [R44.64] ;  /* 0x000000062c868981 */ /* 0x000162000c1e1500 */
[----:B------:R-:W-:Y:S02]  /*3c50*/  PRMT R141, RZ, 0x7610, R141 ;  /* 0x00007610ff8d7816 */ /* 0x000fe4000000008d */
[-C--:B------:R-:W-:Y:S01]  /*3c60*/  LOP3.LUT R53, R53, R52.reuse, RZ, 0x3c, !PT ;  /* 0x0000003435357212 */ /* 0x080fe200078e3cff */
[----:B0-----:R-:W-:Y:S01]  /*3c70*/  IMAD.WIDE R44, R4, 0x2, R58 ;  /* 0x00000002042c7825 */ /* 0x001fe200078e023a */
[----:B------:R0:W-:Y:S04]  /*3c80*/  STS.U16 [R8+0x1200], R47 ;  /* 0x0012002f08007388 */ /* 0x0001e80000000400 */
[----:B------:R1:W5:Y:S01]  /*3c90*/  @!P0 LDG.E.U16 R132, [R44.64] ;  /* 0x000000062c848981 */ /* 0x000362000c1e1500 */
[----:B------:R-:W-:-:S03]  /*3ca0*/  LOP3.LUT R52, R53, R52, RZ, 0x3c, !PT ;  /* 0x0000003435347212 */ /* 0x000fc600078e3cff */
[----:B------:R4:W-:Y:S01]  /*3cb0*/  STS.U16 [R8+0x1600], R46 ;  /* 0x0016002e08007388 */ /* 0x0009e20000000400 */
[----:B0-----:R-:W-:Y:S02]  /*3cc0*/  IMAD.MOV.U32 R47, RZ, RZ, R78 ;  /* 0x000000ffff2f7224 */ /* 0x001fe400078e004e */
[----:B-1----:R-:W-:Y:S01]  /*3cd0*/  IMAD.WIDE R44, R4, 0x2, R54 ;  /* 0x00000002042c7825 */ /* 0x002fe200078e0236 */
[----:B------:R-:W-:-:S03]  /*3ce0*/  PRMT R78, RZ, 0x7610, R78 ;  /* 0x00007610ff4e7816 */ /* 0x000fc6000000004e */
[----:B----4-:R-:W-:Y:S01]  /*3cf0*/  IMAD.MOV.U32 R46, RZ, RZ, R79 ;  /* 0x000000ffff2e7224 */ /* 0x010fe200078e004f */
[----:B------:R0:W4:Y:S01]  /*3d00*/  @!P0 LDG.E.U16 R141, [R44.64] ;  /* 0x000000062c8d8981 */ /* 0x000122000c1e1500 */
[----:B------:R-:W-:Y:S02]  /*3d10*/  LOP3.LUT R75, R75, R74, RZ, 0x3c, !PT ;  /* 0x0000004a4b4b7212 */ /* 0x000fe400078e3cff */
[----:B------:R-:W-:Y:S02]  /*3d20*/  LOP3.LUT R53, R53, R52, RZ, 0x3c, !PT ;  /* 0x0000003435357212 */ /* 0x000fe400078e3cff */
[----:B------:R-:W-:Y:S01]  /*3d30*/  LOP3.LUT R74, R75, R74, RZ, 0x3c, !PT ;  /* 0x0000004a4b4a7212 */ /* 0x000fe200078e3cff */
[----:B0-----:R-:W-:Y:S01]  /*3d40*/  IMAD.WIDE R44, R4, 0x2, R46 ;  /* 0x00000002042c7825 */ /* 0x001fe200078e022e */
[----:B------:R-:W-:Y:S02]  /*3d50*/  PRMT R79, RZ, 0x7610, R79 ;  /* 0x00007610ff4f7816 */ /* 0x000fe4000000004f */
[----:B------:R-:W-:-:S02]  /*3d60*/  LOP3.LUT R51, R51, R50, RZ, 0x3c, !PT ;  /* 0x0000003233337212 */ /* 0x000fc400078e3cff */
[----:B------:R0:W4:Y:S01]  /*3d70*/  @!P0 LDG.E.U16 R78, [R44.64] ;  /* 0x000000062c4e8981 */ /* 0x000122000c1e1500 */
[----:B------:R-:W-:Y:S02]  /*3d80*/  LOP3.LUT R75, R75, R74, RZ, 0x3c, !PT ;  /* 0x0000004a4b4b7212 */ /* 0x000fe400078e3cff */
[----:B------:R-:W-:Y:S01]  /*3d90*/  LOP3.LUT R50, R51, R50, RZ, 0x3c, !PT ;  /* 0x0000003233327212 */ /* 0x000fe200078e3cff */
[----:B------:R1:W-:Y:S01]  /*3da0*/  STS.U16 [R8+0x1e00], R126 ;  /* 0x001e007e08007388 */ /* 0x0003e20000000400 */
[----:B------:R-:W-:Y:S01]  /*3db0*/  LOP3.LUT R49, R49, R48, RZ, 0x3c, !PT ;  /* 0x0000003031317212 */ /* 0x000fe200078e3cff */
[----:B0-----:R-:W-:Y:S01]  /*3dc0*/  IMAD.WIDE R44, R4, 0x2, R52 ;  /* 0x00000002042c7825 */ /* 0x001fe200078e0234 */
[----:B------:R-:W-:Y:S02]  /*3dd0*/  LOP3.LUT R51, R51, R50, RZ, 0x3c, !PT ;  /* 0x0000003233337212 */ /* 0x000fe400078e3cff */
[----:B-1----:R-:W-:Y:S02]  /*3de0*/  PRMT R126, RZ, 0x7610, R126 ;  /* 0x00007610ff7e7816 */ /* 0x002fe4000000007e */
[----:B------:R0:W4:Y:S01]  /*3df0*/  @!P0 LDG.E.U16 R79, [R44.64] ;  /* 0x000000062c4f8981 */ /* 0x000122000c1e1500 */
[----:B------:R-:W-:-:S03]  /*3e00*/  LOP3.LUT R48, R49, R48, RZ, 0x3c, !PT ;  /* 0x0000003031307212 */ /* 0x000fc600078e3cff */
[----:B------:R-:W-:Y:S01]  /*3e10*/  STS.U16 [R8+0x1a00], R127 ;  /* 0x001a007f08007388 */ /* 0x000fe20000000400 */
[----:B0-----:R-:W-:-:S03]  /*3e20*/  IMAD.WIDE R44, R4, 0x2, R74 ;  /* 0x00000002042c7825 */ /* 0x001fc600078e024a */
[----:B------:R0:W-:Y:S01]  /*3e30*/  STS.U16 [R9+0x300], R125 ;  /* 0x0003007d09007388 */ /* 0x0001e20000000400 */
[----:B------:R-:W-:-:S03]  /*3e40*/  LOP3.LUT R49, R49, R48, RZ, 0x3c, !PT ;  /* 0x0000003031317212 */ /* 0x000fc600078e3cff */
[----:B------:R1:W4:Y:S01]  /*3e50*/  @!P0 LDG.E.U16 R126, [R44.64] ;  /* 0x000000062c7e8981 */ /* 0x000322000c1e1500 */
[----:B0-----:R-:W-:Y:S01]  /*3e60*/  PRMT R125, RZ, 0x7610, R125 ;  /* 0x00007610ff7d7816 */ /* 0x001fe2000000007d */
[C---:B-1----:R-:W-:Y:S02]  /*3e70*/  IMAD.WIDE R44, R4.reuse, 0x2, R50 ;  /* 0x00000002042c7825 */ /* 0x042fe400078e0232 */
[----:B------:R0:W-:Y:S04]  /*3e80*/  STS.U16 [R9+0x700], R124 ;  /* 0x0007007c09007388 */ /* 0x0001e80000000400 */
[----:B------:R1:W4:Y:S01]  /*3e90*/  @!P0 LDG.E.U16 R125, [R44.64] ;  /* 0x000000062c7d8981 */ /* 0x000322000c1e1500 */
[-C--:B------:R-:W-:Y:S02]  /*3ea0*/  LOP3.LUT R43, R43, R42.reuse, RZ, 0x3c, !PT ;  /* 0x0000002a2b2b7212 */ /* 0x080fe400078e3cff */
[----:B0-----:R-:W-:Y:S01]  /*3eb0*/  PRMT R124, RZ, 0x7610, R124 ;  /* 0x00007610ff7c7816 */ /* 0x001fe2000000007c */
[----:B-1----:R-:W-:Y:S01]  /*3ec0*/  IMAD.WIDE R44, R4, 0x2, R48 ;  /* 0x00000002042c7825 */ /* 0x002fe200078e0230 */
[----:B------:R-:W-:Y:S01]  /*3ed0*/  LOP3.LUT R42, R43, R42, RZ, 0x3c, !PT ;  /* 0x0000002a2b2a7212 */ /* 0x000fe200078e3cff */
[----:B------:R0:W-:Y:S04]  /*3ee0*/  STS.U16 [R9+0xb00], R103 ;  /* 0x000b006709007388 */ /* 0x0001e80000000400 */
[----:B------:R1:W4:Y:S01]  /*3ef0*/  @!P0 LDG.E.U16 R124, [R44.64] ;  /* 0x000000062c7c8981 */ /* 0x000322000c1e1500 */
[----:B------:R-:W-:-:S02]  /*3f00*/  LOP3.LUT R69, R69, R68, RZ, 0x3c, !PT ;  /* 0x0000004445457212 */ /* 0x000fc400078e3cff */
[----:B------:R-:W-:Y:S02]  /*3f10*/  LOP3.LUT R43, R43, R42, RZ, 0x3c, !PT ;  /* 0x0000002a2b2b7212 */ /* 0x000fe400078e3cff */
[----:B0-----:R-:W-:Y:S01]  /*3f20*/  PRMT R103, RZ, 0x7610, R103 ;  /* 0x00007610ff677816 */ /* 0x001fe20000000067 */
[----:B-1----:R-:W-:Y:S02]  /*3f30*/  IMAD.MOV.U32 R44, RZ, RZ, R77 ;  /* 0x000000ffff2c7224 */ /* 0x002fe400078e004d */
[----:B------:R-:W-:Y:S01]  /*3f40*/  IMAD.MOV.U32 R45, RZ, RZ, R76 ;  /* 0x000000ffff2d7224 */ /* 0x000fe200078e004c */
[----:B------:R-:W-:-:S03]  /*3f50*/  LOP3.LUT R68, R69, R68, RZ, 0x3c, !PT ;  /* 0x0000004445447212 */ /* 0x000fc600078e3cff */
[----:B------:R-:W-:Y:S01]  /*3f60*/  IMAD.WIDE R76, R4, 0x2, R44 ;  /* 0x00000002044c7825 */ /* 0x000fe200078e022c */
[----:B------:R0:W-:Y:S01]  /*3f70*/  STS.U16 [R9+0xf00], R102 ;  /* 0x000f006609007388 */ /* 0x0001e20000000400 */
[----:B------:R-:W-:-:S03]  /*3f80*/  LOP3.LUT R69, R69, R68, RZ, 0x3c, !PT ;  /* 0x0000004445457212 */ /* 0x000fc600078e3cff */
[----:B------:R1:W4:Y:S01]  /*3f90*/  @!P0 LDG.E.U16 R103, [R76.64] ;  /* 0x000000064c678981 */ /* 0x000322000c1e1500 */
[----:B0-----:R-:W-:Y:S01]  /*3fa0*/  PRMT R102, RZ, 0x7610, R102 ;  /* 0x00007610ff667816 */ /* 0x001fe20000000066 */
[----:B-1----:R-:W-:Y:S01]  /*3fb0*/  IMAD.WIDE R76, R4, 0x2, R42 ;  /* 0x00000002044c7825 */ /* 0x002fe200078e022a */
[----:B------:R-:W-:-:S04]  /*3fc0*/  PRMT R146, RZ, 0x7610, R146 ;  /* 0x00007610ff927816 */ /* 0x000fc80000000092 */
[----:B------:R0:W4:Y:S02]  /*3fd0*/  @!P0 LDG.E.U16 R102, [R76.64] ;  /* 0x000000064c668981 */ /* 0x000124000c1e1500 */
[----:B0-----:R-:W-:-:S05]  /*3fe0*/  IMAD.WIDE R76, R4, 0x2, R68 ;  /* 0x00000002044c7825 */ /* 0x001fca00078e0244 */
[----:B------:R-:W4:Y:S04]  /*3ff0*/  @!P0 LDG.E.U16 R146, [R76.64] ;  /* 0x000000064c928981 */ /* 0x000f28000c1e1500 */
[----:B------:R-:W-:Y:S04]  /*4000*/  STS.U16 [R9+0x1300], R101 ;  /* 0x0013006509007388 */ /* 0x000fe80000000400 */
[----:B------:R-:W-:Y:S04]  /*4010*/  STS.U16 [R9+0x1700], R81 ;  /* 0x0017005109007388 */ /* 0x000fe80000000400 */
[----:B------:R-:W-:Y:S04]  /*4020*/  STS.U16 [R9+0x1b00], R80 ;  /* 0x001b005009007388 */ /* 0x000fe80000000400 */
[----:B------:R-:W-:Y:S04]  /*4030*/  STS.U16 [R9+0x1f00], R85 ;  /* 0x001f005509007388 */ /* 0x000fe80000000400 */
[----:B------:R-:W-:Y:S04]  /*4040*/  STS.U16 [R2+0x2000], R84 ;  /* 0x0020005402007388 */ /* 0x000fe80000000400 */
[----:B------:R-:W-:Y:S04]  /*4050*/  STS.U16 [R2+0x2400], R87 ;  /* 0x0024005702007388 */ /* 0x000fe80000000400 */
[----:B--2---:R-:W-:Y:S04]  /*4060*/  STS.U16 [R2+0x2800], R91 ;  /* 0x0028005b02007388 */ /* 0x004fe80000000400 */
[----:B------:R-:W-:Y:S04]  /*4070*/  STS.U16 [R2+0x2c00], R142 ;  /* 0x002c008e02007388 */ /* 0x000fe80000000400 */
[----:B---3--:R-:W-:Y:S04]  /*4080*/  STS.U16 [R2+0x3000], R140 ;  /* 0x0030008c02007388 */ /* 0x008fe80000000400 */
[----:B-----5:R-:W-:Y:S04]  /*4090*/  STS.U16 [R2+0x3400], R135 ;  /* 0x0034008702007388 */ /* 0x020fe80000000400 */
[----:B----4-:R-:W-:Y:S04]  /*40a0*/  STS.U16 [R2+0x3800], R78 ;  /* 0x0038004e02007388 */ /* 0x010fe80000000400 */
[----:B------:R-:W-:Y:S04]  /*40b0*/  STS.U16 [R2+0x3c00], R124 ;  /* 0x003c007c02007388 */ /* 0x000fe80000000400 */
        /* <DEDUP_REMOVED lines=24> */
[----:B------:R-:W-:Y:S06]  /*4240*/  BAR.SYNC.DEFER_BLOCKING 0x0 ;  /* 0x0000000000007b1d */ /* 0x000fec0000010000 */
[----:B------:R-:W-:Y:S04]  /*4250*/  LDSM.16.MT88.4 R100, [R3] ;  /* 0x000000000364783b */ /* 0x000fe80000004200 */
[----:B------:R-:W0:Y:S04]  /*4260*/  LDSM.16.M88.4 R76, [R6+0x2000] ;  /* 0x00200000064c783b */ /* 0x000e280000000200 */
[----:B------:R-:W1:Y:S04]  /*4270*/  LDSM.16.M88.4 R80, [R6+0x2800] ;  /* 0x002800000650783b */ /* 0x000e680000000200 */
[----:B------:R-:W2:Y:S04]  /*4280*/  LDSM.16.M88.4 R84, [R6+0x3000] ;  /* 0x003000000654783b */ /* 0x000ea80000000200 */
[----:B------:R-:W3:Y:S04]  /*4290*/  LDSM.16.M88.4 R88, [R6+0x3800] ;  /* 0x003800000658783b */ /* 0x000ee80000000200 */
[----:B------:R-:W4:Y:S04]  /*42a0*/  LDSM.16.MT88.4 R124, [R3+0x800] ;  /* 0x00080000037c783b */ /* 0x000f280000004200 */
[----:B------:R-:W5:Y:S04]  /*42b0*/  LDSM.16.MT88.4 R132, [R219] ;  /* 0x00000000db84783b */ /* 0x000f680000004200 */
[----:B------:R-:W-:Y:S04]  /*42c0*/  LDSM.16.M88.4 R136, [R10+0x2800] ;  /* 0x002800000a88783b */ /* 0x000fe80000000200 */
[----:B------:R-:W-:Y:S04]  /*42d0*/  LDSM.16.M88.4 R140, [R10+0x3000] ;  /* 0x003000000a8c783b */ /* 0x000fe80000000200 */
[----:B------:R-:W-:Y:S04]  /*42e0*/  LDSM.16.M88.4 R144, [R10+0x3800] ;  /* 0x003800000a90783b */ /* 0x000fe80000000200 */
[----:B------:R-:W-:Y:S01]  /*42f0*/  LDSM.16.MT88.4 R148, [R219+0x1000] ;  /* 0x00100000db94783b */ /* 0x000fe20000004200 */
[C---:B0-----:R-:W-:Y:S08]  /*4300*/  HMMA.16816.F32 R112, R100.reuse, R76, R112 ;  /* 0x0000004c6470723c */ /* 0x041ff00000001870 */
[C---:B-1----:R-:W-:Y:S08]  /*4310*/  HMMA.16816.F32 R116, R100.reuse, R80, R116 ;  /* 0x000000506474723c */ /* 0x042ff00000001874 */
[C---:B--2---:R-:W-:Y:S08]  /*4320*/  HMMA.16816.F32 R120, R100.reuse, R84, R120 ;  /* 0x000000546478723c */ /* 0x044ff00000001878 */
[----:B---3--:R-:W-:Y:S01]  /*4330*/  HMMA.16816.F32 R128, R100, R88, R128 ;  /* 0x000000586480723c */ /* 0x008fe20000001880 */
[----:B------:R-:W0:Y:S07]  /*4340*/  LDSM.16.MT88.4 R100, [R219+0x800] ;  /* 0x00080000db64783b */ /* 0x000e2e0000004200 */
[C---:B----4-:R-:W-:Y:S08]  /*4350*/  HMMA.16816.F32 R112, R124.reuse, R78, R112 ;  /* 0x0000004e7c70723c */ /* 0x050ff00000001870 */
[C---:B------:R-:W-:Y:S08]  /*4360*/  HMMA.16816.F32 R116, R124.reuse, R82, R116 ;  /* 0x000000527c74723c */ /* 0x040ff00000001874 */
[----:B------:R-:W-:Y:S08]  /*4370*/  HMMA.16816.F32 R120, R124, R86, R120 ;  /* 0x000000567c78723c */ /* 0x000ff00000001878 */
[C---:B-----5:R-:W-:Y:S08]  /*4380*/  HMMA.16816.F32 R92, R132.reuse, R76, R92 ;  /* 0x0000004c845c723c */ /* 0x060ff0000000185c */
[C---:B------:R-:W-:Y:S08]  /*4390*/  HMMA.16816.F32 R96, R132.reuse, R80, R96 ;  /* 0x000000508460723c */ /* 0x040ff00000001860 */
[C---:B------:R-:W-:Y:S08]  /*43a0*/  HMMA.16816.F32 R104, R132.reuse, R84, R104 ;  /* 0x000000548468723c */ /* 0x040ff00000001868 */
[----:B------:R-:W-:Y:S01]  /*43b0*/  HMMA.16816.F32 R108, R132, R88, R108 ;  /* 0x00000058846c723c */ /* 0x000fe2000000186c */
[----:B------:R-:W-:Y:S07]  /*43c0*/  LDSM.16.M88.4 R132, [R10+0x2000] ;  /* 0x002000000a84783b */ /* 0x000fee0000000200 */
[----:B------:R-:W-:Y:S01]  /*43d0*/  HMMA.16816.F32 R124, R124, R90, R128 ;  /* 0x0000005a7c7c723c */ /* 0x000fe20000001880 */
[----:B------:R-:W1:Y:S01]  /*43e0*/  LDSM.16.MT88.4 R128, [R3+0x1000] ;  /* 0x001000000380783b */ /* 0x000e620000004200 */
[----:B------:R-:W-:-:S04]  /*43f0*/  IMAD.WIDE R76, R5, 0x2, R42 ;  /* 0x00000002054c7825 */ /* 0x000fc800078e022a */
[----:B------:R-:W-:Y:S02]  /*4400*/  IMAD.WIDE R44, R5, 0x2, R44 ;  /* 0x00000002052c7825 */ /* 0x000fe400078e022c */
[C---:B0-----:R-:W-:Y:S02]  /*4410*/  HMMA.16816.F32 R92, R100.reuse, R78, R92 ;  /* 0x0000004e645c723c */ /* 0x041fe4000000185c */
[----:B------:R-:W-:Y:S02]  /*4420*/  IMAD.MOV.U32 R43, RZ, RZ, R76 ;  /* 0x000000ffff2b7224 */ /* 0x000fe400078e004c */
[----:B------:R-:W-:Y:S02]  /*4430*/  IMAD.MOV.U32 R42, RZ, RZ, R77 ;  /* 0x000000ffff2a7224 */ /* 0x000fe400078e004d */
[----:B------:R-:W-:Y:S02]  /*4440*/  IMAD.MOV.U32 R77, RZ, RZ, R44 ;  /* 0x000000ffff4d7224 */ /* 0x000fe400078e002c */
[----:B------:R-:W-:Y:S01]  /*4450*/  HMMA.16816.F32 R96, R100, R82, R96 ;  /* 0x000000526460723c */ /* 0x000fe20000001860 */
[----:B------:R-:W-:-:S02]  /*4460*/  IMAD.MOV.U32 R76, RZ, RZ, R45 ;  /* 0x000000ffff4c7224 */ /* 0x000fc400078e002d */
[----:B------:R-:W-:-:S05]  /*4470*/  IMAD.WIDE R44, R5, 0x2, R50 ;  /* 0x00000002052c7825 */ /* 0x000fca00078e0232 */
[----:B------:R-:W-:Y:S01]  /*4480*/  HMMA.16816.F32 R104, R100, R86, R104 ;  /* 0x000000566468723c */ /* 0x000fe20000001868 */
[----:B------:R-:W-:-:S07]  /*4490*/  IMAD.WIDE R80, R5, 0x2, R74 ;  /* 0x0000000205507825 */ /* 0x000fce00078e024a */
[----:B------:R-:W-:Y:S01]  /*44a0*/  HMMA.16816.F32 R108, R100, R90, R108 ;  /* 0x0000005a646c723c */ /* 0x000fe2000000186c */
[----:B------:R-:W-:Y:S02]  /*44b0*/  IMAD.MOV.U32 R75, RZ, RZ, R80 ;  /* 0x000000ffff4b7224 */ /* 0x000fe400078e0050 */
[----:B------:R-:W-:Y:S02]  /*44c0*/  IMAD.MOV.U32 R74, RZ, RZ, R81 ;  /* 0x000000ffff4a7224 */ /* 0x000fe400078e0051 */
[----:B------:R-:W-:Y:S02]  /*44d0*/  IMAD.MOV.U32 R51, RZ, RZ, R44 ;  /* 0x000000ffff337224 */ /* 0x000fe400078e002c */
[----:B------:R-:W-:Y:S01]  /*44e0*/  IMAD.MOV.U32 R50, RZ, RZ, R45 ;  /* 0x000000ffff327224 */ /* 0x000fe200078e002d */
[C---:B-1----:R-:W-:Y:S01]  /*44f0*/  HMMA.16816.F32 R112, R128.reuse, R132, R112 ;  /* 0x000000848070723c */ /* 0x042fe20000001870 */
[C---:B------:R-:W-:Y:S02]  /*4500*/  IMAD.WIDE R80, R5.reuse, 0x2, R46 ;  /* 0x0000000205507825 */ /* 0x040fe400078e022e */
[----:B------:R-:W-:Y:S05]  /*4510*/  LDSM.16.MT88.4 R44, [R219+0x1800] ;  /* 0x00180000db2c783b */ /* 0x000fea0000004200 */
[C---:B------:R-:W-:Y:S08]  /*4520*/  HMMA.16816.F32 R116, R128.reuse, R136, R116 ;  /* 0x000000888074723c */ /* 0x040ff00000001874 */
[C---:B------:R-:W-:Y:S08]  /*4530*/  HMMA.16816.F32 R120, R128.reuse, R140, R120 ;  /* 0x0000008c8078723c */ /* 0x040ff00000001878 */
[----:B------:R-:W-:Y:S01]  /*4540*/  HMMA.16816.F32 R124, R128, R144, R124 ;  /* 0x00000090807c723c */ /* 0x000fe2000000187c */
[----:B------:R-:W0:Y:S01]  /*4550*/  LDSM.16.MT88.4 R128, [R3+0x1800] ;  /* 0x001800000380783b */ /* 0x000e220000004200 */
[----:B------:R-:W-:-:S04]  /*4560*/  IMAD.WIDE R78, R5, 0x2, R68 ;  /* 0x00000002054e7825 */ /* 0x000fc800078e0244 */
[----:B------:R-:W-:Y:S02]  /*4570*/  IMAD.MOV.U32 R69, RZ, RZ, R78 ;  /* 0x000000ffff457224 */ /* 0x000fe400078e004e */
[----:B------:R-:W-:Y:S02]  /*4580*/  IMAD.MOV.U32 R68, RZ, RZ, R79 ;  /* 0x000000ffff447224 */ /* 0x000fe400078e004f */
[----:B------:R-:W-:Y:S01]  /*4590*/  IMAD.WIDE R78, R5, 0x2, R48 ;  /* 0x00000002054e7825 */ /* 0x000fe200078e0230 */
[----:B------:R-:W-:Y:S03]  /*45a0*/  HMMA.16816.F32 R92, R148, R132, R92 ;  /* 0x00000084945c723c */ /* 0x000fe6000000185c */
[----:B------:R-:W-:Y:S02]  /*45b0*/  IMAD.MOV.U32 R49, RZ, RZ, R78 ;  /* 0x000000ffff317224 */ /* 0x000fe400078e004e */
[----:B------:R-:W-:-:S03]  /*45c0*/  IMAD.MOV.U32 R48, RZ, RZ, R79 ;  /* 0x000000ffff307224 */ /* 0x000fc600078e004f */
[----:B------:R-:W-:Y:S01]  /*45d0*/  HMMA.16816.F32 R96, R148, R136, R96 ;  /* 0x000000889460723c */ /* 0x000fe20000001860 */
[----:B------:R-:W-:-:S07]  /*45e0*/  IMAD.WIDE R78, R5, 0x2, R52 ;  /* 0x00000002054e7825 */ /* 0x000fce00078e0234 */
[----:B------:R-:W-:Y:S01]  /*45f0*/  HMMA.16816.F32 R104, R148, R140, R104 ;  /* 0x0000008c9468723c */ /* 0x000fe20000001868 */
[----:B------:R-:W-:-:S07]  /*4600*/  IMAD.MOV.U32 R53, RZ, RZ, R78 ;  /* 0x000000ffff357224 */ /* 0x000fce00078e004e */
[----:B------:R-:W-:Y:S01]  /*4610*/  HMMA.16816.F32 R108, R148, R144, R108 ;  /* 0x00000090946c723c */ /* 0x000fe2000000186c */
[----:B------:R-:W-:Y:S01]  /*4620*/  IMAD.MOV.U32 R52, RZ, RZ, R79 ;  /* 0x000000ffff347224 */ /* 0x000fe200078e004f */
[----:B------:R-:W-:Y:S01]  /*4630*/  IADD3 R11, R11, -0x1, RZ ;  /* 0xffffffff0b0b7810 */ /* 0x000fe20007ffe0ff */
[----:B------:R-:W-:Y:S02]  /*4640*/  IMAD.MOV.U32 R79, RZ, RZ, R80 ;  /* 0x000000ffff4f7224 */ /* 0x000fe400078e0050 */
[----:B------:R-:W-:Y:S02]  /*4650*/  IMAD.MOV.U32 R78, RZ, RZ, R81 ;  /* 0x000000ffff4e7224 */ /* 0x000fe400078e0051 */
[----:B------:R-:W-:Y:S01]  /*4660*/  IMAD.WIDE R80, R5, 0x2, R58 ;  /* 0x0000000205507825 */ /* 0x000fe200078e023a */
[----:B------:R-:W-:-:S03]  /*4670*/  ISETP.NE.U32.AND P0, PT, R11, RZ, PT ;  /* 0x000000ff0b00720c */ /* 0x000fc60003f05070 */
[----:B------:R-:W-:Y:S02]  /*4680*/  IMAD.MOV.U32 R59, RZ, RZ, R80 ;  /* 0x000000ffff3b7224 */ /* 0x000fe400078e0050 */
[----:B------:R-:W-:Y:S02]  /*4690*/  IMAD.MOV.U32 R58, RZ, RZ, R81 ;  /* 0x000000ffff3a7224 */ /* 0x000fe400078e0051 */
[----:B------:R-:W-:-:S04]  /*46a0*/  IMAD.WIDE R82, R5, 0x2, R54 ;  /* 0x0000000205527825 */ /* 0x000fc800078e0236 */
[----:B------:R-:W-:-:S04]  /*46b0*/  IMAD.WIDE R80, R5, 0x2, R60 ;  /* 0x0000000205507825 */ /* 0x000fc800078e023c */
[----:B------:R-:W-:-:S04]  /*46c0*/  IMAD.WIDE R20, R5, 0x2, R20 ;  /* 0x0000000205147825 */ /* 0x000fc800078e0214 */
[----:B------:R-:W-:Y:S02]  /*46d0*/  IMAD.MOV.U32 R55, RZ, RZ, R82 ;  /* 0x000000ffff377224 */ /* 0x000fe400078e0052 */
[----:B------:R-:W-:Y:S02]  /*46e0*/  IMAD.MOV.U32 R54, RZ, RZ, R83 ;  /* 0x000000ffff367224 */ /* 0x000fe400078e0053 */
[----:B------:R-:W-:Y:S02]  /*46f0*/  IMAD.MOV.U32 R61, RZ, RZ, R80 ;  /* 0x000000ffff3d7224 */ /* 0x000fe400078e0050 */
[----:B------:R-:W-:Y:S02]  /*4700*/  IMAD.MOV.U32 R60, RZ, RZ, R81 ;  /* 0x000000ffff3c7224 */ /* 0x000fe400078e0051 */
[----:B------:R-:W-:-:S04]  /*4710*/  IMAD.WIDE R82, R5, 0x2, R64 ;  /* 0x0000000205527825 */ /* 0x000fc800078e0240 */
[----:B------:R-:W-:-:S04]  /*4720*/  IMAD.WIDE R80, R5, 0x2, R56 ;  /* 0x0000000205507825 */ /* 0x000fc800078e0238 */
[----:B------:R-:W-:Y:S02]  /*4730*/  IMAD.MOV.U32 R85, RZ, RZ, c[0x0][0x188] ;  /* 0x00006200ff557624 */ /* 0x000fe400078e00ff */
[----:B------:R-:W-:Y:S02]  /*4740*/  IMAD.MOV.U32 R136, RZ, RZ, R20 ;  /* 0x000000ffff887224 */ /* 0x000fe400078e0014 */
[----:B------:R-:W-:Y:S02]  /*4750*/  IMAD.MOV.U32 R133, RZ, RZ, R21 ;  /* 0x000000ffff857224 */ /* 0x000fe400078e0015 */
[----:B------:R-:W-:Y:S01]  /*4760*/  IMAD.WIDE R20, R5, 0x2, R152 ;  /* 0x0000000205147825 */ /* 0x000fe200078e0298 */
[----:B0-----:R-:W-:Y:S01]  /*4770*/  HMMA.16816.F32 R112, R128, R134, R112 ;  /* 0x000000868070723c */ /* 0x001fe20000001870 */
[----:B------:R-:W-:Y:S02]  /*4780*/  UIADD3 UR4, UR4, -0x40, URZ ;  /* 0xffffffc004047890 */ /* 0x000fe4000fffe03f */
[----:B------:R-:W-:-:S02]  /*4790*/  IMAD.MOV.U32 R65, RZ, RZ, R82 ;  /* 0x000000ffff417224 */ /* 0x000fc400078e0052 */
[----:B------:R-:W-:Y:S02]  /*47a0*/  IMAD.MOV.U32 R64, RZ, RZ, R83 ;  /* 0x000000ffff407224 */ /* 0x000fe400078e0053 */
[----:B------:R-:W-:Y:S01]  /*47b0*/  IMAD.MOV.U32 R57, RZ, RZ, R80 ;  /* 0x000000ffff397224 */ /* 0x000fe200078e0050 */
[----:B------:R-:W-:Y:S01]  /*47c0*/  HMMA.16816.F32 R116, R128, R138, R116 ;  /* 0x0000008a8074723c */ /* 0x000fe20000001874 */
[----:B------:R-:W-:Y:S02]  /*47d0*/  IMAD.MOV.U32 R56, RZ, RZ, R81 ;  /* 0x000000ffff387224 */ /* 0x000fe400078e0051 */
[----:B------:R-:W-:-:S04]  /*47e0*/  IMAD.WIDE R18, R5, 0x2, R18 ;  /* 0x0000000205127825 */ /* 0x000fc800078e0212 */
[C---:B------:R-:W-:Y:S01]  /*47f0*/  IMAD.WIDE R80, R5.reuse, 0x2, R72 ;  /* 0x0000000205507825 */ /* 0x040fe200078e0248 */
[----:B------:R-:W-:Y:S03]  /*4800*/  HMMA.16816.F32 R120, R128, R142, R120 ;  /* 0x0000008e8078723c */ /* 0x000fe60000001878 */
[----:B------:R-:W-:-:S04]  /*4810*/  IMAD.WIDE R82, R5, 0x2, R22 ;  /* 0x0000000205527825 */ /* 0x000fc800078e0216 */
[----:B------:R-:W-:Y:S01]  /*4820*/  IMAD.WIDE R14, R5, 0x2, R14 ;  /* 0x00000002050e7825 */ /* 0x000fe200078e020e */
[----:B------:R-:W-:Y:S03]  /*4830*/  HMMA.16816.F32 R128, R128, R146, R124 ;  /* 0x000000928080723c */ /* 0x000fe6000000187c */
[----:B------:R-:W-:Y:S02]  /*4840*/  IMAD.SHL.U32 R85, R85, 0x40, RZ ;  /* 0x0000004055557824 */ /* 0x000fe400078e00ff */
[----:B------:R-:W-:Y:S02]  /*4850*/  IMAD.MOV.U32 R153, RZ, RZ, R20 ;  /* 0x000000ffff997224 */ /* 0x000fe400078e0014 */
[----:B------:R-:W-:Y:S01]  /*4860*/  IMAD.MOV.U32 R152, RZ, RZ, R21 ;  /* 0x000000ffff987224 */ /* 0x000fe200078e0015 */
[----:B------:R-:W-:Y:S01]  /*4870*/  HMMA.16816.F32 R92, R44, R134, R92 ;  /* 0x000000862c5c723c */ /* 0x000fe2000000185c */
[----:B------:R-:W-:-:S02]  /*4880*/  IMAD.MOV.U32 R20, RZ, RZ, R18 ;  /* 0x000000ffff147224 */ /* 0x000fc400078e0012 */
[----:B------:R-:W-:Y:S02]  /*4890*/  IMAD.MOV.U32 R21, RZ, RZ, R19 ;  /* 0x000000ffff157224 */ /* 0x000fe400078e0013 */
[----:B------:R-:W-:-:S03]  /*48a0*/  IMAD.WIDE R12, R5, 0x2, R12 ;  /* 0x00000002050c7825 */ /* 0x000fc600078e020c */
[----:B------:R-:W-:Y:S01]  /*48b0*/  HMMA.16816.F32 R96, R44, R138, R96 ;  /* 0x0000008a2c60723c */ /* 0x000fe20000001860 */
[----:B------:R-:W-:-:S04]  /*48c0*/  IMAD.WIDE R62, R5, 0x2, R62 ;  /* 0x00000002053e7825 */ /* 0x000fc800078e023e */
[----:B------:R-:W-:-:S03]  /*48d0*/  IMAD.WIDE R66, R5, 0x2, R66 ;  /* 0x0000000205427825 */ /* 0x000fc600078e0242 */
[----:B------:R-:W-:Y:S01]  /*48e0*/  HMMA.16816.F32 R104, R44, R142, R104 ;  /* 0x0000008e2c68723c */ /* 0x000fe20000001868 */
[----:B------:R-:W-:-:S04]  /*48f0*/  IMAD.WIDE R70, R5, 0x2, R70 ;  /* 0x0000000205467825 */ /* 0x000fc800078e0246 */
[----:B------:R-:W-:-:S03]  /*4900*/  IMAD.MOV.U32 R73, RZ, RZ, R80 ;  /* 0x000000ffff497224 */ /* 0x000fc600078e0050 */
[----:B------:R-:W-:Y:S01]  /*4910*/  HMMA.16816.F32 R108, R44, R146, R108 ;  /* 0x000000922c6c723c */ /* 0x000fe2000000186c */
[----:B------:R-:W-:Y:S02]  /*4920*/  IMAD.MOV.U32 R72, RZ, RZ, R81 ;  /* 0x000000ffff487224 */ /* 0x000fe400078e0051 */
[----:B------:R-:W-:-:S04]  /*4930*/  IMAD.WIDE R28, R5, 0x2, R28 ;  /* 0x00000002051c7825 */ /* 0x000fc800078e021c */
[----:B------:R-:W-:Y:S02]  /*4940*/  IMAD.MOV.U32 R23, RZ, RZ, R82 ;  /* 0x000000ffff177224 */ /* 0x000fe400078e0052 */
[----:B------:R-:W-:Y:S02]  /*4950*/  IMAD.MOV.U32 R22, RZ, RZ, R83 ;  /* 0x000000ffff167224 */ /* 0x000fe400078e0053 */
[----:B------:R-:W-:-:S04]  /*4960*/  IMAD.WIDE R34, R5, 0x2, R34 ;  /* 0x0000000205227825 */ /* 0x000fc800078e0222 */
[----:B------:R-:W-:-:S04]  /*4970*/  IMAD.WIDE R24, R5, 0x2, R24 ;  /* 0x0000000205187825 */ /* 0x000fc800078e0218 */
[----:B------:R-:W-:-:S04]  /*4980*/  IMAD.WIDE R26, R5, 0x2, R26 ;  /* 0x00000002051a7825 */ /* 0x000fc800078e021a */
[----:B------:R-:W-:Y:S02]  /*4990*/  IMAD.MOV.U32 R18, RZ, RZ, R14 ;  /* 0x000000ffff127224 */ /* 0x000fe400078e000e */
[----:B------:R-:W-:Y:S02]  /*49a0*/  IMAD.MOV.U32 R19, RZ, RZ, R15 ;  /* 0x000000ffff137224 */ /* 0x000fe400078e000f */
[----:B------:R-:W-:-:S04]  /*49b0*/  IMAD.WIDE R16, R5, 0x2, R16 ;  /* 0x0000000205107825 */ /* 0x000fc800078e0210 */
[----:B------:R-:W-:-:S04]  /*49c0*/  IMAD.WIDE R40, R5, 0x2, R40 ;  /* 0x0000000205287825 */ /* 0x000fc800078e0228 */
[----:B------:R-:W-:-:S04]  /*49d0*/  IMAD.WIDE R30, R5, 0x2, R30 ;  /* 0x00000002051e7825 */ /* 0x000fc800078e021e */
[----:B------:R-:W-:-:S04]  /*49e0*/  IMAD.WIDE R38, R5, 0x2, R38 ;  /* 0x0000000205267825 */ /* 0x000fc800078e0226 */
[----:B------:R-:W-:-:S04]  /*49f0*/  IMAD.WIDE R36, R5, 0x2, R36 ;  /* 0x0000000205247825 */ /* 0x000fc800078e0224 */
[----:B------:R-:W-:Y:S01]  /*4a00*/  IMAD.WIDE R32, R85, 0x2, R32 ;  /* 0x0000000255207825 */ /* 0x000fe200078e0220 */
[----:B------:R-:W-:Y:S01]  /*4a10*/  @!P0 CALL.REL.NOINC `(.L_x_2) ;  /* 0x0000001000008944 */ /* 0x000fe20003c00000 */
[----:B------:R-:W-:Y:S05]  /*4a20*/  BRA `(.L_x_3) ;  /* 0xffffe29000007947 */ /* 0x000fea000383ffff */
.L_x_2:
[----:B------:R-:W-:Y:S02]  /*4a30*/  F2FP.PACK_AB R2, R99, R95 ;  /* 0x0000005f6302723e */ /* 0x000fe400000000ff */
[----:B------:R-:W-:Y:S02]  /*4a40*/  F2FP.PACK_AB R4, R119, R115 ;  /* 0x000000737704723e */ /* 0x000fe400000000ff */
[----:B------:R-:W-:Y:S02]  /*4a50*/  F2FP.PACK_AB R6, R97, R93 ;  /* 0x0000005d6106723e */ /* 0x000fe400000000ff */
[----:B------:R-:W-:Y:S02]  /*4a60*/  F2FP.PACK_AB R8, R117, R113 ;  /* 0x000000717508723e */ /* 0x000fe400000000ff */
[----:B------:R-:W-:Y:S02]  /*4a70*/  F2FP.PACK_AB R3, R111, R107 ;  /* 0x0000006b6f03723e */ /* 0x000fe400000000ff */
[----:B------:R-:W-:-:S02]  /*4a80*/  F2FP.PACK_AB R95, R110, R106 ;  /* 0x0000006a6e5f723e */ /* 0x000fc400000000ff */
        /* <DEDUP_REMOVED lines=10> */
.L_x_1:
[----:B------:R-:W0:Y:S01]  /*4b30*/  S2R R0, SR_TID.X ;  /* 0x0000000000007919 */ /* 0x000e220000002100 */
[----:B------:R-:W-:-:S03]  /*4b40*/  LOP3.LUT R13, R154, 0x60, RZ, 0xc0, !PT ;  /* 0x000000609a0d7812 */ /* 0x000fc600078ec0ff */
[----:B------:R-:W-:Y:S01]  /*4b50*/  BAR.SYNC.DEFER_BLOCKING 0x0 ;  /* 0x0000000000007b1d */ /* 0x000fe20000010000 */
[C---:B------:R-:W-:Y:S01]  /*4b60*/  ISETP.GE.AND P0, PT, R187.reuse, c[0x0][0x178], PT ;  /* 0x00005e00bb007a0c */ /* 0x040fe20003f06270 */
[----:B------:R-:W-:-:S03]  /*4b70*/  IMAD R187, R187, c[0x0][0x194], RZ ;  /* 0x00006500bbbb7a24 */ /* 0x000fc600078e02ff */
[C---:B------:R-:W-:Y:S01]  /*4b80*/  ISETP.LT.AND P4, PT, R186.reuse, c[0x0][0x17c], !P0 ;  /* 0x00005f00ba007a0c */ /* 0x040fe20004781270 */
[----:B------:R-:W-:Y:S01]  /*4b90*/  IMAD R186, R186, c[0x0][0x198], RZ ;  /* 0x00006600baba7a24 */ /* 0x000fe200078e02ff */
[C---:B------:R-:W-:Y:S01]  /*4ba0*/  ISETP.LT.AND P2, PT, R185.reuse, c[0x0][0x17c], !P0 ;  /* 0x00005f00b9007a0c */ /* 0x040fe20004741270 */
[----:B------:R-:W-:Y:S01]  /*4bb0*/  IMAD R185, R185, c[0x0][0x198], RZ ;  /* 0x00006600b9b97a24 */ /* 0x000fe200078e02ff */
[C---:B------:R-:W-:Y:S01]  /*4bc0*/  ISETP.LT.AND P3, PT, R184.reuse, c[0x0][0x17c], !P0 ;  /* 0x00005f00b8007a0c */ /* 0x040fe20004761270 */
[----:B------:R-:W-:Y:S01]  /*4bd0*/  IMAD R184, R184, c[0x0][0x198], RZ ;  /* 0x00006600b8b87a24 */ /* 0x000fe200078e02ff */
[----:B0-----:R-:W-:Y:S02]  /*4be0*/  SHF.R.S32.HI R10, RZ, 0x4, R0 ;  /* 0x00000004ff0a7819 */ /* 0x001fe40000011400 */
[----:B------:R-:W-:Y:S02]  /*4bf0*/  LOP3.LUT R12, R0, 0xc, RZ, 0xc0, !PT ;  /* 0x0000000c000c7812 */ /* 0x000fe400078ec0ff */
[----:B------:R-:W-:-:S02]  /*4c00*/  SGXT R10, R10, 0x1 ;  /* 0x000000010a0a781a */ /* 0x000fc40000000200 */
[C---:B------:R-:W-:Y:S01]  /*4c10*/  LOP3.LUT R14, R0.reuse, 0x40, RZ, 0xc0, !PT ;  /* 0x00000040000e7812 */ /* 0x040fe200078ec0ff */
[----:B------:R-:W-:Y:S01]  /*4c20*/  IMAD.SHL.U32 R0, R0, 0x8, RZ ;  /* 0x0000000800007824 */ /* 0x000fe200078e00ff */
[----:B------:R-:W-:Y:S01]  /*4c30*/  LOP3.LUT R11, R10, 0x808, RZ, 0xc0, !PT ;  /* 0x000008080a0b7812 */ /* 0x000fe200078ec0ff */
[----:B------:R-:W-:Y:S02]  /*4c40*/  IMAD R15, R12, 0x200, R13 ;  /* 0x000002000c0f7824 */ /* 0x000fe400078e020d */
[----:B------:R-:W-:Y:S01]  /*4c50*/  IMAD.SHL.U32 R13, R14, 0x2, RZ ;  /* 0x000000020e0d7824 */ /* 0x000fe200078e00ff */
[----:B------:R-:W-:Y:S01]  /*4c60*/  LOP3.LUT R11, R11, 0x78, R0, 0x78, !PT ;  /* 0x000000780b0b7812 */ /* 0x000fe200078e7800 */
[----:B------:R-:W-:Y:S01]  /*4c70*/  IMAD R15, R12, 0x2, R15 ;  /* 0x000000020c0f7824 */ /* 0x000fe200078e020f */
[----:B------:R-:W-:Y:S02]  /*4c80*/  LOP3.LUT R0, R0, 0x380, RZ, 0xc0, !PT ;  /* 0x0000038000007812 */ /* 0x000fe400078ec0ff */
[----:B------:R-:W-:Y:S01]  /*4c90*/  LOP3.LUT R11, R11, R220, R13, 0xfe, !PT ;  /* 0x000000dc0b0b7212 */ /* 0x000fe200078efe0d */
[----:B------:R-:W-:Y:S01]  /*4ca0*/  IMAD R13, R156, c[0x0][0x198], RZ ;  /* 0x000066009c0d7a24 */ /* 0x000fe200078e02ff */
[----:B------:R-:W-:Y:S01]  /*4cb0*/  LEA R14, P1, R187, c[0x0][0x170], 0x1 ;  /* 0x00005c00bb0e7a11 */ /* 0x000fe200078208ff */
[----:B------:R-:W-:Y:S01]  /*4cc0*/  IMAD.IADD R15, R0, 0x1, R15 ;  /* 0x00000001000f7824 */ /* 0x000fe200078e020f */
[----:B------:R-:W-:Y:S01]  /*4cd0*/  LOP3.LUT R0, R11, 0x10, RZ, 0x3c, !PT ;  /* 0x000000100b007812 */ /* 0x000fe200078e3cff */
[----:B------:R-:W-:Y:S01]  /*4ce0*/  STS.64 [R11], R112 ;  /* 0x000000700b007388 */ /* 0x000fe20000000a00 */
[----:B------:R-:W-:-:S02]  /*4cf0*/  LEA.HI.X.SX32 R187, R187, c[0x0][0x174], 0x1, P1 ;  /* 0x00005d00bbbb7a11 */ /* 0x000fc400008f0eff */
[C---:B------:R-:W-:Y:S01]  /*4d00*/  LOP3.LUT R10, R15.reuse, 0x8, RZ, 0x3c, !PT ;  /* 0x000000080f0a7812 */ /* 0x040fe200078e3cff */
[----:B------:R-:W-:Y:S01]  /*4d10*/  STS.64 [R11+0x200], R8 ;  /* 0x000200080b007388 */ /* 0x000fe20000000a00 */
[----:B------:R-:W-:Y:S02]  /*4d20*/  LOP3.LUT R12, R15, 0x10, RZ, 0x3c, !PT ;  /* 0x000000100f0c7812 */ /* 0x000fe400078e3cff */
[C---:B------:R-:W-:Y:S01]  /*4d30*/  ISETP.LT.AND P1, PT, R183.reuse, c[0x0][0x17c], !P0 ;  /* 0x00005f00b7007a0c */ /* 0x040fe20004721270 */
[----:B------:R-:W-:Y:S01]  /*4d40*/  STS.64 [R11+0x100], R92 ;  /* 0x0001005c0b007388 */ /* 0x000fe20000000a00 */
[----:B------:R-:W-:-:S03]  /*4d50*/  IMAD R183, R183, c[0x0][0x198], RZ ;  /* 0x00006600b7b77a24 */ /* 0x000fc600078e02ff */
[----:B------:R0:W-:Y:S04]  /*4d60*/  STS.64 [R11+0x300], R6 ;  /* 0x000300060b007388 */ /* 0x0001e80000000a00 */
[----:B------:R-:W-:Y:S04]  /*4d70*/  STS.64 [R0+0x1000], R114 ;  /* 0x0010007200007388 */ /* 0x000fe80000000a00 */
[----:B------:R1:W-:Y:S04]  /*4d80*/  STS.64 [R0+0x1200], R4 ;  /* 0x0012000400007388 */ /* 0x0003e80000000a00 */
[----:B------:R-:W-:Y:S01]  /*4d90*/  STS.64 [R0+0x1100], R94 ;  /* 0x0011005e00007388 */ /* 0x000fe20000000a00 */
[----:B0-----:R-:W-:-:S03]  /*4da0*/  LOP3.LUT R11, R15, 0x18, RZ, 0x3c, !PT ;  /* 0x000000180f0b7812 */ /* 0x001fc600078e3cff */
[----:B------:R0:W-:Y:S04]  /*4db0*/  STS.64 [R0+0x1300], R2 ;  /* 0x0013000200007388 */ /* 0x0001e80000000a00 */
[----:B------:R-:W-:Y:S01]  /*4dc0*/  BAR.SYNC.DEFER_BLOCKING 0x0 ;  /* 0x0000000000007b1d */ /* 0x000fe20000010000 */
[----:B-1----:R-:W-:-:S04]  /*4dd0*/  LEA R4, P5, R185, R14, 0x1 ;  /* 0x0000000eb9047211 */ /* 0x002fc800078a08ff */
[----:B------:R-:W-:Y:S02]  /*4de0*/  LEA.HI.X.SX32 R5, R185, R187, 0x1, P5 ;  /* 0x000000bbb9057211 */ /* 0x000fe400028f0eff */
[----:B0-----:R-:W-:Y:S01]  /*4df0*/  LEA R2, P6, R186, R14, 0x1 ;  /* 0x0000000eba027211 */ /* 0x001fe200078c08ff */
[----:B------:R-:W-:-:S03]  /*4e00*/  IMAD R0, R157, c[0x0][0x198], RZ ;  /* 0x000066009d007a24 */ /* 0x000fc600078e02ff */
[----:B------:R-:W-:Y:S02]  /*4e10*/  LEA.HI.X.SX32 R3, R186, R187, 0x1, P6 ;  /* 0x000000bbba037211 */ /* 0x000fe400030f0eff */
[----:B------:R-:W-:-:S04]  /*4e20*/  LEA R6, P6, R184, R14, 0x1 ;  /* 0x0000000eb8067211 */ /* 0x000fc800078c08ff */
[----:B------:R-:W-:Y:S01]  /*4e30*/  LEA.HI.X.SX32 R7, R184, R187, 0x1, P6 ;  /* 0x000000bbb8077211 */ /* 0x000fe200030f0eff */
[----:B------:R-:W0:Y:S04]  /*4e40*/  LDS.64 R16, [R15] ;  /* 0x000000000f107984 */ /* 0x000e280000000a00 */
[----:B------:R-:W1:Y:S04]  /*4e50*/  LDS.64 R20, [R10] ;  /* 0x000000000a147984 */ /* 0x000e680000000a00 */
[----:B------:R-:W2:Y:S04]  /*4e60*/  LDS.64 R24, [R12] ;  /* 0x000000000c187984 */ /* 0x000ea80000000a00 */
[----:B------:R-:W3:Y:S04]  /*4e70*/  LDS.64 R28, [R11] ;  /* 0x000000000b1c7984 */ /* 0x000ee80000000a00 */
[----:B------:R-:W4:Y:S04]  /*4e80*/  LDS.64 R18, [R15+0x400] ;  /* 0x000400000f127984 */ /* 0x000f280000000a00 */
[----:B------:R5:W4:Y:S04]  /*4e90*/  LDS.64 R22, [R10+0x400] ;  /* 0x000400000a167984 */ /* 0x000b280000000a00 */
[----:B------:R-:W4:Y:S04]  /*4ea0*/  LDS.64 R26, [R12+0x400] ;  /* 0x000400000c1a7984 */ /* 0x000f280000000a00 */
[----:B------:R-:W4:Y:S04]  /*4eb0*/  LDS.64 R30, [R11+0x400] ;  /* 0x000400000b1e7984 */ /* 0x000f280000000a00 */
[----:B0-----:R0:W-:Y:S01]  /*4ec0*/  @P4 STG.E.U16 [R2.64], R16 ;  /* 0x0000001002004986 */ /* 0x0011e2000c101506 */
[----:B------:R-:W-:-:S03]  /*4ed0*/  LEA R8, P4, R183, R14, 0x1 ;  /* 0x0000000eb7087211 */ /* 0x000fc600078808ff */
[----:B-1----:R1:W-:Y:S01]  /*4ee0*/  @P2 STG.E.U16 [R4.64], R20 ;  /* 0x0000001404002986 */ /* 0x0023e2000c101506 */
[----:B------:R-:W-:Y:S02]  /*4ef0*/  LEA.HI.X.SX32 R9, R183, R187, 0x1, P4 ;  /* 0x000000bbb7097211 */ /* 0x000fe400020f0eff */
[C---:B------:R-:W-:Y:S01]  /*4f00*/  ISETP.LT.AND P2, PT, R181.reuse, c[0x0][0x17c], !P0 ;  /* 0x00005f00b5007a0c */ /* 0x040fe20004741270 */
[----:B--2---:R2:W-:Y:S01]  /*4f10*/  @P3 STG.E.U16 [R6.64], R24 ;  /* 0x0000001806003986 */ /* 0x0045e2000c101506 */
[C---:B------:R-:W-:Y:S01]  /*4f20*/  ISETP.LT.AND P3, PT, R182.reuse, c[0x0][0x17c], !P0 ;  /* 0x00005f00b6007a0c */ /* 0x040fe20004761270 */
[----:B------:R-:W-:Y:S01]  /*4f30*/  IMAD R182, R182, c[0x0][0x198], RZ ;  /* 0x00006600b6b67a24 */ /* 0x000fe200078e02ff */
[C---:B------:R-:W-:Y:S01]  /*4f40*/  ISETP.LT.AND P4, PT, R180.reuse, c[0x0][0x17c], !P0 ;  /* 0x00005f00b4007a0c */ /* 0x040fe20004781270 */
[----:B------:R-:W-:Y:S01]  /*4f50*/  IMAD R181, R181, c[0x0][0x198], RZ ;  /* 0x00006600b5b57a24 */ /* 0x000fe200078e02ff */
[----:B---3--:R3:W-:Y:S01]  /*4f60*/  @P1 STG.E.U16 [R8.64], R28 ;  /* 0x0000001c08001986 */ /* 0x0087e2000c101506 */
[----:B------:R-:W-:Y:S01]  /*4f70*/  IMAD R180, R180, c[0x0][0x198], RZ ;  /* 0x00006600b4b47a24 */ /* 0x000fe200078e02ff */
[----:B-----5:R-:W-:-:S02]  /*4f80*/  LEA R10, P1, R182, R14, 0x1 ;  /* 0x0000000eb60a7211 */ /* 0x020fc400078208ff */
[-C--:B0-----:R-:W-:Y:S02]  /*4f90*/  LEA R2, P5, R181, R14.reuse, 0x1 ;  /* 0x0000000eb5027211 */ /* 0x081fe400078a08ff */
[-C--:B------:R-:W-:Y:S02]  /*4fa0*/  LEA.HI.X.SX32 R11, R182, R187.reuse, 0x1, P1 ;  /* 0x000000bbb60b7211 */ /* 0x080fe400008f0eff */
[C---:B------:R-:W-:Y:S01]  /*4fb0*/  ISETP.LT.AND P1, PT, R179.reuse, c[0x0][0x17c], !P0 ;  /* 0x00005f00b3007a0c */ /* 0x040fe20004721270 */
[----:B------:R-:W-:Y:S01]  /*4fc0*/  IMAD R179, R179, c[0x0][0x198], RZ ;  /* 0x00006600b3b37a24 */ /* 0x000fe200078e02ff */
[-C--:B------:R-:W-:Y:S01]  /*4fd0*/  LEA.HI.X.SX32 R3, R181, R187.reuse, 0x1, P5 ;  /* 0x000000bbb5037211 */ /* 0x080fe200028f0eff */
[----:B----4-:R0:W-:Y:S01]  /*4fe0*/  @P3 STG.E.U16 [R10.64], R18 ;  /* 0x000000120a003986 */ /* 0x0101e2000c101506 */
[CC--:B-1----:R-:W-:Y:S02]  /*4ff0*/  LEA R4, P6, R180.reuse, R14.reuse, 0x1 ;  /* 0x0000000eb4047211 */ /* 0x0c2fe400078c08ff */
[----:B--2---:R-:W-:Y:S01]  /*5000*/  LEA R6, P3, R179, R14, 0x1 ;  /* 0x0000000eb3067211 */ /* 0x004fe200078608ff */
[----:B------:R-:W-:Y:S01]  /*5010*/  @P2 STG.E.U16 [R2.64], R22 ;  /* 0x0000001602002986 */ /* 0x000fe2000c101506 */
[----:B------:R-:W-:-:S02]  /*5020*/  LEA.HI.X.SX32 R5, R180, R187, 0x1, P6 ;  /* 0x000000bbb4057211 */ /* 0x000fc400030f0eff */
[C---:B------:R-:W-:Y:S01]  /*5030*/  ISETP.LT.AND P2, PT, R178.reuse, c[0x0][0x17c], !P0 ;  /* 0x00005f00b2007a0c */ /* 0x040fe20004741270 */
[----:B------:R-:W-:Y:S01]  /*5040*/  IMAD R178, R178, c[0x0][0x198], RZ ;  /* 0x00006600b2b27a24 */ /* 0x000fe200078e02ff */
[----:B------:R-:W-:Y:S01]  /*5050*/  LEA.HI.X.SX32 R7, R179, R187, 0x1, P3 ;  /* 0x000000bbb3077211 */ /* 0x000fe200018f0eff */
[----:B------:R1:W-:Y:S01]  /*5060*/  @P4 STG.E.U16 [R4.64], R26 ;  /* 0x0000001a04004986 */ /* 0x0003e2000c101506 */
[C---:B------:R-:W-:Y:S01]  /*5070*/  ISETP.LT.AND P3, PT, R177.reuse, c[0x0][0x17c], !P0 ;  /* 0x00005f00b1007a0c */ /* 0x040fe20004761270 */
[----:B------:R-:W-:Y:S01]  /*5080*/  IMAD R177, R177, c[0x0][0x198], RZ ;  /* 0x00006600b1b17a24 */ /* 0x000fe200078e02ff */
[-C--:B---3--:R-:W-:Y:S01]  /*5090*/  LEA R8, P4, R178, R14.reuse, 0x1 ;  /* 0x0000000eb2087211 */ /* 0x088fe200078808ff */
[----:B------:R2:W-:Y:S01]  /*50a0*/  @P1 STG.E.U16 [R6.64], R30 ;  /* 0x0000001e06001986 */ /* 0x0005e2000c101506 */
[----:B------:R-:W-:Y:S02]  /*50b0*/  PRMT R16, R16, 0x7632, R16 ;  /* 0x0000763210107816 */ /* 0x000fe40000000010 */
[----:B0-----:R-:W-:-:S02]  /*50c0*/  LEA R10, P5, R177, R14, 0x1 ;  /* 0x0000000eb10a7211 */ /* 0x001fc400078a08ff */
[-C--:B------:R-:W-:Y:S02]  /*50d0*/  LEA.HI.X.SX32 R9, R178, R187.reuse, 0x1, P4 ;  /* 0x000000bbb2097211 */ /* 0x080fe400020f0eff */
[C---:B------:R-:W-:Y:S01]  /*50e0*/  ISETP.LT.AND P1, PT, R176.reuse, c[0x0][0x17c], !P0 ;  /* 0x00005f00b0007a0c */ /* 0x040fe20004721270 */
[----:B------:R-:W-:Y:S01]  /*50f0*/  IMAD R176, R176, c[0x0][0x198], RZ ;  /* 0x00006600b0b07a24 */ /* 0x000fe200078e02ff */
[-C--:B------:R-:W-:Y:S01]  /*5100*/  LEA.HI.X.SX32 R11, R177, R187.reuse, 0x1, P5 ;  /* 0x000000bbb10b7211 */ /* 0x080fe200028f0eff */
[----:B------:R-:W-:Y:S01]  /*5110*/  @P2 STG.E.U16 [R8.64], R16 ;  /* 0x0000001008002986 */ /* 0x000fe2000c101506 */
[----:B-1----:R-:W-:Y:S02]  /*5120*/  PRMT R5, R20, 0x7632, R5 ;  /* 0x0000763214057816 */ /* 0x002fe40000000005 */
[----:B------:R-:W-:Y:S02]  /*5130*/  LEA R2, P2, R176, R14, 0x1 ;  /* 0x0000000eb0027211 */ /* 0x000fe400078408ff */
[----:B------:R-:W-:Y:S01]  /*5140*/  PRMT R24, R24, 0x7632, R24 ;  /* 0x0000763218187816 */ /* 0x000fe20000000018 */
[----:B------:R0:W-:Y:S01]  /*5150*/  @P3 STG.E.U16 [R10.64], R5 ;  /* 0x000000050a003986 */ /* 0x0001e2000c101506 */
[----:B------:R-:W-:-:S02]  /*5160*/  LEA.HI.X.SX32 R3, R176, R187, 0x1, P2 ;  /* 0x000000bbb0037211 */ /* 0x000fc400010f0eff */
[C---:B------:R-:W-:Y:S01]  /*5170*/  ISETP.LT.AND P3, PT, R175.reuse, c[0x0][0x17c], !P0 ;  /* 0x00005f00af007a0c */ /* 0x040fe20004761270 */
[----:B------:R-:W-:Y:S01]  /*5180*/  IMAD R175, R175, c[0x0][0x198], RZ ;  /* 0x00006600afaf7a24 */ /* 0x000fe200078e02ff */
[C---:B------:R-:W-:Y:S01]  /*5190*/  ISETP.LT.AND P2, PT, R174.reuse, c[0x0][0x17c], !P0 ;  /* 0x00005f00ae007a0c */ /* 0x040fe20004741270 */
[----:B------:R-:W-:Y:S01]  /*51a0*/  IMAD R174, R174, c[0x0][0x198], RZ ;  /* 0x00006600aeae7a24 */ /* 0x000fe200078e02ff */
[----:B------:R1:W-:Y:S01]  /*51b0*/  @P1 STG.E.U16 [R2.64], R24 ;  /* 0x0000001802001986 */ /* 0x0003e2000c101506 */
[C---:B------:R-:W-:Y:S01]  /*51c0*/  ISETP.LT.AND P1, PT, R173.reuse, c[0x0][0x17c], !P0 ;  /* 0x00005f00ad007a0c */ /* 0x040fe20004721270 */
[----:B------:R-:W-:Y:S01]  /*51d0*/  IMAD R173, R173, c[0x0][0x198], RZ ;  /* 0x00006600adad7a24 */ /* 0x000fe200078e02ff */
[-C--:B------:R-:W-:Y:S02]  /*51e0*/  LEA R4, P4, R175, R14.reuse, 0x1 ;  /* 0x0000000eaf047211 */ /* 0x080fe400078808ff */
[----:B--2---:R-:W-:Y:S01]  /*51f0*/  LEA R6, P5, R174, R14, 0x1 ;  /* 0x0000000eae067211 */ /* 0x004fe200078a08ff */
[----:B0-----:R-:W-:Y:S01]  /*5200*/  IMAD R11, R155, c[0x0][0x198], RZ ;  /* 0x000066009b0b7a24 */ /* 0x001fe200078e02ff */
[----:B------:R-:W-:-:S02]  /*5210*/  LEA.HI.X.SX32 R5, R175, R187, 0x1, P4 ;  /* 0x000000bbaf057211 */ /* 0x000fc400020f0eff */
[----:B------:R-:W-:Y:S02]  /*5220*/  PRMT R28, R28, 0x7632, R28 ;  /* 0x000076321c1c7816 */ /* 0x000fe4000000001c */
[-C--:B------:R-:W-:Y:S02]  /*5230*/  LEA.HI.X.SX32 R7, R174, R187.reuse, 0x1, P5 ;  /* 0x000000bbae077211 */ /* 0x080fe400028f0eff */
[----:B-1----:R-:W-:Y:S01]  /*5240*/  PRMT R3, R18, 0x7632, R3 ;  /* 0x0000763212037816 */ /* 0x002fe20000000003 */
[----:B------:R0:W-:Y:S01]  /*5250*/  @P3 STG.E.U16 [R4.64], R28 ;  /* 0x0000001c04003986 */ /* 0x0001e2000c101506 */
[C---:B------:R-:W-:Y:S02]  /*5260*/  LEA R8, P4, R173.reuse, R14, 0x1 ;  /* 0x0000000ead087211 */ /* 0x040fe400078808ff */
[----:B------:R-:W-:Y:S01]  /*5270*/  PRMT R22, R22, 0x7632, R22 ;  /* 0x0000763216167816 */ /* 0x000fe20000000016 */
[----:B------:R1:W-:Y:S01]  /*5280*/  @P2 STG.E.U16 [R6.64], R3 ;  /* 0x0000000306002986 */ /* 0x0003e2000c101506 */
[----:B------:R-:W-:-:S02]  /*5290*/  LEA.HI.X.SX32 R9, R173, R187, 0x1, P4 ;  /* 0x000000bbad097211 */ /* 0x000fc400020f0eff */
[C---:B------:R-:W-:Y:S01]  /*52a0*/  ISETP.LT.AND P2, PT, R172.reuse, c[0x0][0x17c], !P0 ;  /* 0x00005f00ac007a0c */ /* 0x040fe20004741270 */
[----:B------:R-:W-:Y:S01]  /*52b0*/  IMAD R172, R172, c[0x0][0x198], RZ ;  /* 0x00006600acac7a24 */ /* 0x000fe200078e02ff */
[C---:B------:R-:W-:Y:S01]  /*52c0*/  ISETP.LT.AND P4, PT, R171.reuse, c[0x0][0x17c], !P0 ;  /* 0x00005f00ab007a0c */ /* 0x040fe20004781270 */
[----:B------:R-:W-:Y:S01]  /*52d0*/  IMAD R171, R171, c[0x0][0x198], RZ ;  /* 0x00006600abab7a24 */ /* 0x000fe200078e02ff */
[C---:B------:R-:W-:Y:S01]  /*52e0*/  ISETP.LT.AND P3, PT, R170.reuse, c[0x0][0x17c], !P0 ;  /* 0x00005f00aa007a0c */ /* 0x040fe20004761270 */
[----:B------:R2:W-:Y:S01]  /*52f0*/  @P1 STG.E.U16 [R8.64], R22 ;  /* 0x0000001608001986 */ /* 0x0005e2000c101506 */
[----:B------:R-:W-:Y:S01]  /*5300*/  IMAD R170, R170, c[0x0][0x198], RZ ;  /* 0x00006600aaaa7a24 */ /* 0x000fe200078e02ff */
[-C--:B------:R-:W-:Y:S02]  /*5310*/  LEA R2, P6, R172, R14.reuse, 0x1 ;  /* 0x0000000eac027211 */ /* 0x080fe400078c08ff */
[C---:B------:R-:W-:Y:S01]  /*5320*/  ISETP.LT.AND P1, PT, R169.reuse, c[0x0][0x17c], !P0 ;  /* 0x00005f00a9007a0c */ /* 0x040fe20004721270 */
[----:B------:R-:W-:Y:S01]  /*5330*/  IMAD R169, R169, c[0x0][0x198], RZ ;  /* 0x00006600a9a97a24 */ /* 0x000fe200078e02ff */
[----:B0-----:R-:W-:-:S02]  /*5340*/  LEA R4, P5, R171, R14, 0x1 ;  /* 0x0000000eab047211 */ /* 0x001fc400078a08ff */
[----:B------:R-:W-:Y:S02]  /*5350*/  PRMT R26, R26, 0x7632, R26 ;  /* 0x000076321a1a7816 */ /* 0x000fe4000000001a */
[-C--:B-1----:R-:W-:Y:S02]  /*5360*/  LEA.HI.X.SX32 R3, R172, R187.reuse, 0x1, P6 ;  /* 0x000000bbac037211 */ /* 0x082fe400030f0eff */
[-C--:B------:R-:W-:Y:S02]  /*5370*/  LEA R6, P6, R170, R14.reuse, 0x1 ;  /* 0x0000000eaa067211 */ /* 0x080fe400078c08ff */
[----:B------:R-:W-:Y:S01]  /*5380*/  PRMT R30, R30, 0x7632, R30 ;  /* 0x000076321e1e7816 */ /* 0x000fe2000000001e */
[----:B------:R0:W-:Y:S01]  /*5390*/  @P2 STG.E.U16 [R2.64], R26 ;  /* 0x0000001a02002986 */ /* 0x0001e2000c101506 */
[----:B------:R-:W-:Y:S02]  /*53a0*/  LEA.HI.X.SX32 R5, R171, R187, 0x1, P5 ;  /* 0x000000bbab057211 */ /* 0x000fe400028f0eff */
[----:B--2---:R-:W-:-:S02]  /*53b0*/  LEA R8, P5, R169, R14, 0x1 ;  /* 0x0000000ea9087211 */ /* 0x004fc400078a08ff */
[-C--:B------:R-:W-:Y:S01]  /*53c0*/  LEA.HI.X.SX32 R7, R170, R187.reuse, 0x1, P6 ;  /* 0x000000bbaa077211 */ /* 0x080fe200030f0eff */
[----:B------:R1:W-:Y:S01]  /*53d0*/  @P4 STG.E.U16 [R4.64], R30 ;  /* 0x0000001e04004986 */ /* 0x0003e2000c101506 */
[C---:B------:R-:W-:Y:S01]  /*53e0*/  ISETP.LT.AND P2, PT, R168.reuse, c[0x0][0x17c], !P0 ;  /* 0x00005f00a8007a0c */ /* 0x040fe20004741270 */
[----:B------:R-:W-:Y:S01]  /*53f0*/  IMAD R168, R168, c[0x0][0x198], RZ ;  /* 0x00006600a8a87a24 */ /* 0x000fe200078e02ff */
[----:B------:R-:W-:Y:S01]  /*5400*/  LEA.HI.X.SX32 R9, R169, R187, 0x1, P5 ;  /* 0x000000bba9097211 */ /* 0x000fe200028f0eff */
[----:B------:R2:W-:Y:S01]  /*5410*/  @P3 STG.E.U16 [R6.64], R17 ;  /* 0x0000001106003986 */ /* 0x0005e2000c101506 */
[C---:B------:R-:W-:Y:S01]  /*5420*/  ISETP.LT.AND P4, PT, R167.reuse, c[0x0][0x17c], !P0 ;  /* 0x00005f00a7007a0c */ /* 0x040fe20004781270 */
[----:B------:R-:W-:Y:S01]  /*5430*/  IMAD R167, R167, c[0x0][0x198], RZ ;  /* 0x00006600a7a77a24 */ /* 0x000fe200078e02ff */
[C---:B------:R-:W-:Y:S01]  /*5440*/  ISETP.LT.AND P3, PT, R166.reuse, c[0x0][0x17c], !P0 ;  /* 0x00005f00a6007a0c */ /* 0x040fe20004761270 */
[----:B------:R3:W-:Y:S01]  /*5450*/  @P1 STG.E.U16 [R8.64], R21 ;  /* 0x0000001508001986 */ /* 0x0007e2000c101506 */
[----:B------:R-:W-:Y:S01]  /*5460*/  IMAD R166, R166, c[0x0][0x198], RZ ;  /* 0x00006600a6a67a24 */ /* 0x000fe200078e02ff */
[----:B0-----:R-:W-:-:S02]  /*5470*/  LEA R2, P6, R168, R14, 0x1 ;  /* 0x0000000ea8027211 */ /* 0x001fc400078c08ff */
[C---:B------:R-:W-:Y:S01]  /*5480*/  ISETP.LT.AND P1, PT, R165.reuse, c[0x0][0x17c], !P0 ;  /* 0x00005f00a5007a0c */ /* 0x040fe20004721270 */
[----:B------:R-:W-:Y:S01]  /*5490*/  IMAD R165, R165, c[0x0][0x198], RZ ;  /* 0x00006600a5a57a24 */ /* 0x000fe200078e02ff */
[CC--:B-1----:R-:W-:Y:S02]  /*54a0*/  LEA R4, P5, R167.reuse, R14.reuse, 0x1 ;  /* 0x0000000ea7047211 */ /* 0x0c2fe400078a08ff */
[-C--:B------:R-:W-:Y:S02]  /*54b0*/  LEA.HI.X.SX32 R3, R168, R187.reuse, 0x1, P6 ;  /* 0x000000bba8037211 */ /* 0x080fe400030f0eff */
[-C--:B--2---:R-:W-:Y:S02]  /*54c0*/  LEA R6, P6, R166, R14.reuse, 0x1 ;  /* 0x0000000ea6067211 */ /* 0x084fe400078c08ff */
[----:B------:R-:W-:Y:S01]  /*54d0*/  LEA.HI.X.SX32 R5, R167, R187, 0x1, P5 ;  /* 0x000000bba7057211 */ /* 0x000fe200028f0eff */
[----:B------:R0:W-:Y:S01]  /*54e0*/  @P2 STG.E.U16 [R2.64], R25 ;  /* 0x0000001902002986 */ /* 0x0001e2000c101506 */
[----:B---3--:R-:W-:-:S02]  /*54f0*/  LEA R8, P5, R165, R14, 0x1 ;  /* 0x0000000ea5087211 */ /* 0x008fc400078a08ff */
        /* <DEDUP_REMOVED lines=18> */
[----:B------:R-:W-:Y:S01]  /*5620*/  @P2 STG.E.U16 [R2.64], R27 ;  /* 0x0000001b02002986 */ /* 0x000fe2000c101506 */
[----:B---3--:R-:W-:-:S02]  /*5630*/  LEA R8, P5, R161, R14, 0x1 ;  /* 0x0000000ea1087211 */ /* 0x008fc400078a08ff */
[----:B------:R-:W-:Y:S01]  /*5640*/  PRMT R17, R17, 0x7632, R17 ;  /* 0x0000763211117816 */ /* 0x000fe20000000011 */
[----:B------:R0:W-:Y:S01]  /*5650*/  @P4 STG.E.U16 [R4.64], R31 ;  /* 0x0000001f04004986 */ /* 0x0001e2000c101506 */
[-C--:B------:R-:W-:Y:S02]  /*5660*/  LEA.HI.X.SX32 R7, R162, R187.reuse, 0x1, P6 ;  /* 0x000000bba2077211 */ /* 0x080fe400030f0eff */
[----:B------:R-:W-:Y:S02]  /*5670*/  PRMT R21, R21, 0x7632, R21 ;  /* 0x0000763215157816 */ /* 0x000fe40000000015 */
[----:B------:R-:W-:Y:S01]  /*5680*/  LEA.HI.X.SX32 R9, R161, R187, 0x1, P5 ;  /* 0x000000bba1097211 */ /* 0x000fe200028f0eff */
[----:B------:R1:W-:Y:S01]  /*5690*/  @P3 STG.E.U16 [R6.64], R17 ;  /* 0x0000001106003986 */ /* 0x0003e2000c101506 */
[C---:B------:R-:W-:Y:S01]  /*56a0*/  ISETP.LT.AND P4, PT, R159.reuse, c[0x0][0x17c], !P0 ;  /* 0x00005f009f007a0c */ /* 0x040fe20004781270 */
[----:B------:R-:W-:Y:S01]  /*56b0*/  IMAD R159, R159, c[0x0][0x198], RZ ;  /* 0x000066009f9f7a24 */ /* 0x000fe200078e02ff */
[C---:B------:R-:W-:Y:S01]  /*56c0*/  ISETP.LT.AND P3, PT, R158.reuse, c[0x0][0x17c], !P0 ;  /* 0x00005f009e007a0c */ /* 0x040fe20004761270 */
[----:B------:R2:W-:Y:S01]  /*56d0*/  @P1 STG.E.U16 [R8.64], R21 ;  /* 0x0000001508001986 */ /* 0x0005e2000c101506 */
[----:B------:R-:W-:Y:S01]  /*56e0*/  IMAD R158, R158, c[0x0][0x198], RZ ;  /* 0x000066009e9e7a24 */ /* 0x000fe200078e02ff */
[C---:B------:R-:W-:Y:S01]  /*56f0*/  ISETP.LT.AND P5, PT, R160.reuse, c[0x0][0x17c], !P0 ;  /* 0x00005f00a0007a0c */ /* 0x040fe200047a1270 */
[----:B------:R-:W-:Y:S01]  /*5700*/  IMAD R160, R160, c[0x0][0x198], RZ ;  /* 0x00006600a0a07a24 */ /* 0x000fe200078e02ff */
[----:B0-----:R-:W-:-:S02]  /*5710*/  LEA R4, P1, R159, R14, 0x1 ;  /* 0x0000000e9f047211 */ /* 0x001fc400078208ff */
[----:B------:R-:W-:Y:S02]  /*5720*/  PRMT R25, R25, 0x7632, R25 ;  /* 0x0000763219197816 */ /* 0x000fe40000000019 */
[-C--:B-1----:R-:W-:Y:S02]  /*5730*/  LEA R6, P2, R158, R14.reuse, 0x1 ;  /* 0x0000000e9e067211 */ /* 0x082fe400078408ff */
[-C--:B------:R-:W-:Y:S02]  /*5740*/  LEA.HI.X.SX32 R5, R159, R187.reuse, 0x1, P1 ;  /* 0x000000bb9f057211 */ /* 0x080fe400008f0eff */
[-C--:B------:R-:W-:Y:S02]  /*5750*/  LEA R10, P1, R11, R14.reuse, 0x1 ;  /* 0x0000000e0b0a7211 */ /* 0x080fe400078208ff */
[----:B------:R-:W-:Y:S02]  /*5760*/  LEA R2, P6, R160, R14, 0x1 ;  /* 0x0000000ea0027211 */ /* 0x000fe400078c08ff */
[----:B------:R-:W-:-:S02]  /*5770*/  LEA.HI.X.SX32 R7, R158, R187, 0x1, P2 ;  /* 0x000000bb9e077211 */ /* 0x000fc400010f0eff */
[----:B------:R-:W-:Y:S02]  /*5780*/  ISETP.LT.AND P2, PT, R157, c[0x0][0x17c], !P0 ;  /* 0x00005f009d007a0c */ /* 0x000fe40004741270 */
[-C--:B------:R-:W-:Y:S02]  /*5790*/  LEA.HI.X.SX32 R11, R11, R187.reuse, 0x1, P1 ;  /* 0x000000bb0b0b7211 */ /* 0x080fe400008f0eff */
[----:B------:R-:W-:Y:S02]  /*57a0*/  ISETP.LT.AND P1, PT, R155, c[0x0][0x17c], !P0 ;  /* 0x00005f009b007a0c */ /* 0x000fe40004721270 */
[----:B------:R-:W-:Y:S02]  /*57b0*/  ISETP.LT.AND P0, PT, R156, c[0x0][0x17c], !P0 ;  /* 0x00005f009c007a0c */ /* 0x000fe40004701270 */
[----:B------:R-:W-:Y:S02]  /*57c0*/  LEA.HI.X.SX32 R3, R160, R187, 0x1, P6 ;  /* 0x000000bba0037211 */ /* 0x000fe400030f0eff */
[----:B--2---:R-:W-:-:S02]  /*57d0*/  LEA R8, P6, R0, R14, 0x1 ;  /* 0x0000000e00087211 */ /* 0x004fc400078c08ff */
[----:B------:R-:W-:Y:S01]  /*57e0*/  PRMT R29, R29, 0x7632, R29 ;  /* 0x000076321d1d7816 */ /* 0x000fe2000000001d */
[----:B------:R0:W-:Y:S01]  /*57f0*/  @P5 STG.E.U16 [R2.64], R25 ;  /* 0x0000001902005986 */ /* 0x0001e2000c101506 */
[----:B------:R-:W-:Y:S02]  /*5800*/  PRMT R19, R19, 0x7632, R19 ;  /* 0x0000763213137816 */ /* 0x000fe40000000013 */
[----:B------:R-:W-:Y:S01]  /*5810*/  LEA.HI.X.SX32 R9, R0, R187, 0x1, P6 ;  /* 0x000000bb00097211 */ /* 0x000fe200030f0eff */
[----:B------:R0:W-:Y:S01]  /*5820*/  @P4 STG.E.U16 [R4.64], R29 ;  /* 0x0000001d04004986 */ /* 0x0001e2000c101506 */
[----:B------:R-:W-:Y:S02]  /*5830*/  PRMT R23, R23, 0x7632, R23 ;  /* 0x0000763217177816 */ /* 0x000fe40000000017 */
[----:B------:R-:W-:Y:S01]  /*5840*/  PRMT R27, R27, 0x7632, R27 ;  /* 0x000076321b1b7816 */ /* 0x000fe2000000001b */
[----:B------:R0:W-:Y:S01]  /*5850*/  @P3 STG.E.U16 [R6.64], R19 ;  /* 0x0000001306003986 */ /* 0x0001e2000c101506 */
[----:B------:R-:W-:-:S03]  /*5860*/  LEA R12, P6, R13, R14, 0x1 ;  /* 0x0000000e0d0c7211 */ /* 0x000fc600078c08ff */
[----:B------:R0:W-:Y:S01]  /*5870*/  @P2 STG.E.U16 [R8.64], R23 ;  /* 0x0000001708002986 */ /* 0x0001e2000c101506 */
[----:B------:R-:W-:-:S03]  /*5880*/  LEA.HI.X.SX32 R13, R13, R187, 0x1, P6 ;  /* 0x000000bb0d0d7211 */ /* 0x000fc600030f0eff */
[----:B------:R0:W-:Y:S01]  /*5890*/  @P1 STG.E.U16 [R10.64], R27 ;  /* 0x0000001b0a001986 */ /* 0x0001e2000c101506 */
[----:B------:R-:W-:Y:S05]  /*58a0*/  @!P0 EXIT ;  /* 0x000000000000894d */ /* 0x000fea0003800000 */
[----:B0-----:R-:W-:-:S05]  /*58b0*/  PRMT R6, R31, 0x7632, R6 ;  /* 0x000076321f067816 */ /* 0x001fca0000000006 */
[----:B------:R-:W-:Y:S01]  /*58c0*/  STG.E.U16 [R12.64], R6 ;  /* 0x000000060c007986 */ /* 0x000fe2000c101506 */
[----:B------:R-:W-:Y:S05]  /*58d0*/  EXIT ;  /* 0x000000000000794d */ /* 0x000fea0003800000 */
.L_x_4:
[----:B------:R-:W-:-:S00]  /*58e0*/  BRA `(.L_x_4) ;  /* 0xfffffff000007947 */ /* 0x000fc0000383ffff */
[----:B------:R-:W-:-:S00]  /*58f0*/  NOP ;  /* 0x0000000000007918 */ /* 0x000fc00000000000 */
        /* <DEDUP_REMOVED lines=8> */
.L_x_5:


//--------------------- .nv.shared.matmul_kernel  --------------------------
	.section	.nv.shared.matmul_kernel,"aw",@nobits
	.sectionflags	@""
	.align	16
